	.target	sm_90a

	.elftype	@"ET_EXEC"


//--------------------- .note.nv.tkinfo           --------------------------
	.section	.note.nv.tkinfo,"",@"SHT_NOTE"
	.sectionflags	@"SHF_NOTE_NV_TKINFO"
	.tkinfo
        /*0018*/ 	.word	0x00000002
        /*0030*/ 	.string	""
        /*0030*/ 	.string	"ptxas"
        /*0030*/ 	.string	"Cuda compilation tools, release 13.0, V13.0.88"
        /*0030*/ 	.string	"Build cuda_13.0.r13.0/compiler.36424714_0"
        /*0030*/ 	.string	"-arch sm_90a -m 64 "



//--------------------- .note.nv.cuinfo           --------------------------
	.section	.note.nv.cuinfo,"",@"SHT_NOTE"
	.sectionflags	@"SHF_NOTE_NV_CUINFO"
        /*0018*/ 	.short	0x0002
        /*001a*/ 	.short	0x005a
        /*001c*/ 	.short	0x0082
	.zero		2


//--------------------- .nv.info                  --------------------------
	.section	.nv.info,"",@"SHT_CUDA_INFO"
	.align	4


	//----- nvinfo : EIATTR_REGCOUNT
	.align		4
        /*0000*/ 	.byte	0x04, 0x2f
        /*0002*/ 	.short	(.L_15 - .L_14)
	.align		4
.L_14:
        /*0004*/ 	.word	index@(_ZN7cutlass13device_kernelINS_4gemm6kernel13GemmUniversalIN4cute5tupleIJiiiiEEENS1_10collective13CollectiveMmaINS1_34MainloopSm90TmaGmmaWarpSpecializedILi2ENS5_IJNS4_1CILi2EEENSA_ILi1EEESC_EEENS1_32KernelTmaWarpSpecializedPingpongEEENS5_IJNSA_ILi64EEENSA_ILi256EEESG_EEENS_10tfloat32_tENS5_IJlSC_lEEESJ_SK_NS4_8TiledMMAINS4_8MMA_AtomIJNS4_4SM904GMMA30MMA_64x256x8_F32TF32TF32_SS_TNILNSO_7ScaleInE1ELSQ_1EEEEEENS4_6LayoutINS5_IJSC_SC_SC_EEENS5_IJNSA_ILi0EEESV_SV_EEEEENS5_IJNS4_10UnderscoreESY_SY_EEEEENS4_13SM90_TMA_LOADENS4_14ComposedLayoutINS4_7SwizzleILi3ELi4ELi3EEENS4_18smem_ptr_flag_bitsILi32EEENST_INS5_IJNSA_ILi8EEENSA_ILi32EEEEEENS5_IJS18_SC_EEEEEEEvNS4_8identityENS4_23SM90_TMA_LOAD_MULTICASTES1C_vS1D_EENS_8epilogue10collective6detail29Sm90TmaWarpSpecializedAdapterINS1H_15DefaultEpilogueISJ_SK_SK_NS1G_6thread17LinearCombinationISJ_Li1EffLNS1L_9ScaleType4KindE0ELNS_15FloatRoundStyleE2ESJ_EENS1_15EpilogueDefaultEEEEEvvEEEEvNT_6ParamsE)
        /*0008*/ 	.word	0x000000a8


	//----- nvinfo : EIATTR_FRAME_SIZE
	.align		4
.L_15:
        /*000c*/ 	.byte	0x04, 0x11
        /*000e*/ 	.short	(.L_17 - .L_16)
	.align		4
.L_16:
        /*0010*/ 	.word	index@(_ZN7cutlass13device_kernelINS_4gemm6kernel13GemmUniversalIN4cute5tupleIJiiiiEEENS1_10collective13CollectiveMmaINS1_34MainloopSm90TmaGmmaWarpSpecializedILi2ENS5_IJNS4_1CILi2EEENSA_ILi1EEESC_EEENS1_32KernelTmaWarpSpecializedPingpongEEENS5_IJNSA_ILi64EEENSA_ILi256EEESG_EEENS_10tfloat32_tENS5_IJlSC_lEEESJ_SK_NS4_8TiledMMAINS4_8MMA_AtomIJNS4_4SM904GMMA30MMA_64x256x8_F32TF32TF32_SS_TNILNSO_7ScaleInE1ELSQ_1EEEEEENS4_6LayoutINS5_IJSC_SC_SC_EEENS5_IJNSA_ILi0EEESV_SV_EEEEENS5_IJNS4_10UnderscoreESY_SY_EEEEENS4_13SM90_TMA_LOADENS4_14ComposedLayoutINS4_7SwizzleILi3ELi4ELi3EEENS4_18smem_ptr_flag_bitsILi32EEENST_INS5_IJNSA_ILi8EEENSA_ILi32EEEEEENS5_IJS18_SC_EEEEEEEvNS4_8identityENS4_23SM90_TMA_LOAD_MULTICASTES1C_vS1D_EENS_8epilogue10collective6detail29Sm90TmaWarpSpecializedAdapterINS1H_15DefaultEpilogueISJ_SK_SK_NS1G_6thread17LinearCombinationISJ_Li1EffLNS1L_9ScaleType4KindE0ELNS_15FloatRoundStyleE2ESJ_EENS1_15EpilogueDefaultEEEEEvvEEEEvNT_6ParamsE)
        /*0014*/ 	.word	0x00000000


	//----- nvinfo : EIATTR_MIN_STACK_SIZE
	.align		4
.L_17:
        /*0018*/ 	.byte	0x04, 0x12
        /*001a*/ 	.short	(.L_19 - .L_18)
	.align		4
.L_18:
        /*001c*/ 	.word	index@(_ZN7cutlass13device_kernelINS_4gemm6kernel13GemmUniversalIN4cute5tupleIJiiiiEEENS1_10collective13CollectiveMmaINS1_34MainloopSm90TmaGmmaWarpSpecializedILi2ENS5_IJNS4_1CILi2EEENSA_ILi1EEESC_EEENS1_32KernelTmaWarpSpecializedPingpongEEENS5_IJNSA_ILi64EEENSA_ILi256EEESG_EEENS_10tfloat32_tENS5_IJlSC_lEEESJ_SK_NS4_8TiledMMAINS4_8MMA_AtomIJNS4_4SM904GMMA30MMA_64x256x8_F32TF32TF32_SS_TNILNSO_7ScaleInE1ELSQ_1EEEEEENS4_6LayoutINS5_IJSC_SC_SC_EEENS5_IJNSA_ILi0EEESV_SV_EEEEENS5_IJNS4_10UnderscoreESY_SY_EEEEENS4_13SM90_TMA_LOADENS4_14ComposedLayoutINS4_7SwizzleILi3ELi4ELi3EEENS4_18smem_ptr_flag_bitsILi32EEENST_INS5_IJNSA_ILi8EEENSA_ILi32EEEEEENS5_IJS18_SC_EEEEEEEvNS4_8identityENS4_23SM90_TMA_LOAD_MULTICASTES1C_vS1D_EENS_8epilogue10collective6detail29Sm90TmaWarpSpecializedAdapterINS1H_15DefaultEpilogueISJ_SK_SK_NS1G_6thread17LinearCombinationISJ_Li1EffLNS1L_9ScaleType4KindE0ELNS_15FloatRoundStyleE2ESJ_EENS1_15EpilogueDefaultEEEEEvvEEEEvNT_6ParamsE)
        /*0020*/ 	.word	0x00000000
.L_19:


//--------------------- .nv.compat                --------------------------
	.section	.nv.compat,"",@"SHT_CUDA_COMPAT_INFO"
	.align	4
        /*0000*/ 	.byte	0x02, 0x09, 0x01, 0x00, 0x02, 0x02, 0x04, 0x00, 0x02, 0x05, 0x05, 0x00, 0x03, 0x07, 0x01, 0x01
        /*0010*/ 	.byte	0x02, 0x03, 0x01, 0x00, 0x02, 0x06, 0x01, 0x00, 0x04, 0x0b, 0x08, 0x00, 0x00, 0x00, 0x00, 0x00
        /*0020*/ 	.byte	0x00, 0x00, 0x00, 0x00


//--------------------- .nv.info._ZN7cutlass13device_kernelINS_4gemm6kernel13GemmUniversalIN4cute5tupleIJiiiiEEENS1_10collective13CollectiveMmaINS1_34MainloopSm90TmaGmmaWarpSpecializedILi2ENS5_IJNS4_1CILi2EEENSA_ILi1EEESC_EEENS1_32KernelTmaWarpSpecializedPingpongEEENS5_IJNSA_ILi64EEENSA_ILi256EEESG_EEENS_10tfloat32_tENS5_IJlSC_lEEESJ_SK_NS4_8TiledMMAINS4_8MMA_AtomIJNS4_4SM904GMMA30MMA_64x256x8_F32TF32TF32_SS_TNILNSO_7ScaleInE1ELSQ_1EEEEEENS4_6LayoutINS5_IJSC_SC_SC_EEENS5_IJNSA_ILi0EEESV_SV_EEEEENS5_IJNS4_10UnderscoreESY_SY_EEEEENS4_13SM90_TMA_LOADENS4_14ComposedLayoutINS4_7SwizzleILi3ELi4ELi3EEENS4_18smem_ptr_flag_bitsILi32EEENST_INS5_IJNSA_ILi8EEENSA_ILi32EEEEEENS5_IJS18_SC_EEEEEEEvNS4_8identityENS4_23SM90_TMA_LOAD_MULTICASTES1C_vS1D_EENS_8epilogue10collective6detail29Sm90TmaWarpSpecializedAdapterINS1H_15DefaultEpilogueISJ_SK_SK_NS1G_6thread17LinearCombinationISJ_Li1EffLNS1L_9ScaleType4KindE0ELNS_15FloatRoundStyleE2ESJ_EENS1_15EpilogueDefaultEEEEEvvEEEEvNT_6ParamsE --------------------------
	.section	.nv.info._ZN7cutlass13device_kernelINS_4gemm6kernel13GemmUniversalIN4cute5tupleIJiiiiEEENS1_10collective13CollectiveMmaINS1_34MainloopSm90TmaGmmaWarpSpecializedILi2ENS5_IJNS4_1CILi2EEENSA_ILi1EEESC_EEENS1_32KernelTmaWarpSpecializedPingpongEEENS5_IJNSA_ILi64EEENSA_ILi256EEESG_EEENS_10tfloat32_tENS5_IJlSC_lEEESJ_SK_NS4_8TiledMMAINS4_8MMA_AtomIJNS4_4SM904GMMA30MMA_64x256x8_F32TF32TF32_SS_TNILNSO_7ScaleInE1ELSQ_1EEEEEENS4_6LayoutINS5_IJSC_SC_SC_EEENS5_IJNSA_ILi0EEESV_SV_EEEEENS5_IJNS4_10UnderscoreESY_SY_EEEEENS4_13SM90_TMA_LOADENS4_14ComposedLayoutINS4_7SwizzleILi3ELi4ELi3EEENS4_18smem_ptr_flag_bitsILi32EEENST_INS5_IJNSA_ILi8EEENSA_ILi32EEEEEENS5_IJS18_SC_EEEEEEEvNS4_8identityENS4_23SM90_TMA_LOAD_MULTICASTES1C_vS1D_EENS_8epilogue10collective6detail29Sm90TmaWarpSpecializedAdapterINS1H_15DefaultEpilogueISJ_SK_SK_NS1G_6thread17LinearCombinationISJ_Li1EffLNS1L_9ScaleType4KindE0ELNS_15FloatRoundStyleE2ESJ_EENS1_15EpilogueDefaultEEEEEvvEEEEvNT_6ParamsE,"",@"SHT_CUDA_INFO"
	.sectionflags	@""
	.align	4


	//----- nvinfo : EIATTR_CUDA_API_VERSION
	.align		4
        /*0000*/ 	.byte	0x04, 0x37
        /*0002*/ 	.short	(.L_21 - .L_20)
.L_20:
        /*0004*/ 	.word	0x00000082


	//----- nvinfo : EIATTR_KPARAM_INFO
	.align		4
.L_21:
        /*0008*/ 	.byte	0x04, 0x17
        /*000a*/ 	.short	(.L_23 - .L_22)
.L_22:
        /*000c*/ 	.word	0x00000000
        /*0010*/ 	.short	0x0000
        /*0012*/ 	.short	0x0070
        /*0014*/ 	.byte	0x00, 0xf0, 0x01, 0x10


	//----- nvinfo : EIATTR_SPARSE_MMA_MASK
	.align		4
.L_23:
        /*0018*/ 	.byte	0x03, 0x50
        /*001a*/ 	.short	0x0000


	//----- nvinfo : EIATTR_MAXREG_COUNT
	.align		4
        /*001c*/ 	.byte	0x03, 0x1b
        /*001e*/ 	.short	0x00a8


	//----- nvinfo : EIATTR_NUM_BARRIERS
	.align		4
        /*0020*/ 	.byte	0x02, 0x4c
        /*0022*/ 	.byte	0x01
	.zero		1


	//----- nvinfo : EIATTR_EXTERNS
	.align		4
        /*0024*/ 	.byte	0x04, 0x0f
        /*0026*/ 	.short	(.L_25 - .L_24)


	//   ....[0]....
	.align		4
.L_24:
        /*0028*/ 	.word	index@(__assertfail)


	//----- nvinfo : EIATTR_MERCURY_ISA_VERSION
	.align		4
.L_25:
        /*002c*/ 	.byte	0x03, 0x5f
        /*002e*/ 	.short	0x0101


	//----- nvinfo : EIATTR_INT_WARP_WIDE_INSTR_OFFSETS
	.align		4
        /*0030*/ 	.byte	0x04, 0x31
        /*0032*/ 	.short	(.L_27 - .L_26)


	//   ....[0]....
.L_26:
        /*0034*/ 	.word	0x00000590


	//   ....[1]....
        /*0038*/ 	.word	0x000005d0


	//   ....[2]....
        /*003c*/ 	.word	0x00000660


	//   ....[3]....
        /*0040*/ 	.word	0x00000670


	//   ....[4]....
        /*0044*/ 	.word	0x00000690


	//   ....[5]....
        /*0048*/ 	.word	0x000006b0


	//   ....[6]....
        /*004c*/ 	.word	0x000007a0


	//   ....[7]....
        /*0050*/ 	.word	0x000007c0


	//   ....[8]....
        /*0054*/ 	.word	0x00002570


	//----- nvinfo : EIATTR_COOP_GROUP_MASK_REGIDS
	.align		4
.L_27:
        /*0058*/ 	.byte	0x04, 0x29
        /*005a*/ 	.short	(.L_29 - .L_28)


	//   ....[0]....
.L_28:
        /*005c*/ 	.word	0xffffffff


	//   ....[1]....
        /*0060*/ 	.word	0xffffffff


	//   ....[2]....
        /*0064*/ 	.word	0xffffffff


	//   ....[3]....
        /*0068*/ 	.word	0xffffffff


	//   ....[4]....
        /*006c*/ 	.word	0xffffffff


	//   ....[5]....
        /*0070*/ 	.word	0xffffffff


	//   ....[6]....
        /*0074*/ 	.word	0xffffffff


	//----- nvinfo : EIATTR_COOP_GROUP_INSTR_OFFSETS
	.align		4
.L_29:
        /*0078*/ 	.byte	0x04, 0x28
        /*007a*/ 	.short	(.L_31 - .L_30)


	//   ....[0]....
.L_30:
        /*007c*/ 	.word	0x00000060


	//   ....[1]....
        /*0080*/ 	.word	0x00000080


	//   ....[2]....
        /*0084*/ 	.word	0x00000180


	//   ....[3]....
        /*0088*/ 	.word	0x00000370


	//   ....[4]....
        /*008c*/ 	.word	0x000003c0


	//   ....[5]....
        /*0090*/ 	.word	0x00000560


	//   ....[6]....
        /*0094*/ 	.word	0x00000940


	//----- nvinfo : EIATTR_REG_RECONFIG
	.align		4
.L_31:
        /*0098*/ 	.byte	0x01, 0x54
	.zero		2


	//----- nvinfo : EIATTR_SYSCALL_OFFSETS
	.align		4
        /*009c*/ 	.byte	0x04, 0x46
        /*009e*/ 	.short	(.L_33 - .L_32)


	//   ....[0]....
.L_32:
        /*00a0*/ 	.word	0x00001890


	//----- nvinfo : EIATTR_MBARRIER_INSTR_OFFSETS
	.align		4
.L_33:
        /*00a4*/ 	.byte	0x04, 0x39
        /*00a6*/ 	.short	(.L_35 - .L_34)


	//   ....[0]....
.L_34:
        /*00a8*/ 	.word	0x00000300
        /*00ac*/ 	.word	0x000000ff
        /*00b0*/ 	.word	0x00000000
        /*00b4*/ 	.short	0x0100
        /*00b6*/ 	.byte	0x07
	.zero		1


	//   ....[1]....
        /*00b8*/ 	.word	0x00000310
        /*00bc*/ 	.word	0x000000ff
        /*00c0*/ 	.word	0x00000010
        /*00c4*/ 	.short	0x0100
        /*00c6*/ 	.byte	0x07
	.zero		1


	//   ....[2]....
        /*00c8*/ 	.word	0x00000320
        /*00cc*/ 	.word	0x000000ff
        /*00d0*/ 	.word	0x00000008
        /*00d4*/ 	.short	0x0100
        /*00d6*/ 	.byte	0x07
	.zero		1


	//   ....[3]....
        /*00d8*/ 	.word	0x00000330
        /*00dc*/ 	.word	0x000000ff
        /*00e0*/ 	.word	0x00000018
        /*00e4*/ 	.short	0x0100
        /*00e6*/ 	.byte	0x07
	.zero		1


	//   ....[4]....
        /*00e8*/ 	.word	0x00000800
        /*00ec*/ 	.word	0x000000ff
        /*00f0*/ 	.word	0x00000050
        /*00f4*/ 	.short	0x0100
        /*00f6*/ 	.byte	0x0c
	.zero		1


	//   ....[5]....
        /*00f8*/ 	.word	0x00000860
        /*00fc*/ 	.word	0x000000ff
        /*0100*/ 	.word	0x00000058
        /*0104*/ 	.short	0x0100
        /*0106*/ 	.byte	0x0c
	.zero		1


	//   ....[6]....
        /*0108*/ 	.word	0x00000890
        /*010c*/ 	.word	0x000000ff
        /*0110*/ 	.word	0x00000030
        /*0114*/ 	.short	0x0100
        /*0116*/ 	.byte	0x0d
	.zero		1


	//   ....[7]....
        /*0118*/ 	.word	0x000008d0
        /*011c*/ 	.word	0x000000ff
        /*0120*/ 	.word	0x00000038
        /*0124*/ 	.short	0x0100
        /*0126*/ 	.byte	0x0d
	.zero		1


	//   ....[8]....
        /*0128*/ 	.word	0x000008e0
        /*012c*/ 	.word	0x000000ff
        /*0130*/ 	.word	0x00000040
        /*0134*/ 	.short	0x0100
        /*0136*/ 	.byte	0x0d
	.zero		1


	//   ....[9]....
        /*0138*/ 	.word	0x000008f0
        /*013c*/ 	.word	0x000000ff
        /*0140*/ 	.word	0x00000048
        /*0144*/ 	.short	0x0100
        /*0146*/ 	.byte	0x0d
	.zero		1


	//   ....[10]....
        /*0148*/ 	.word	0x00001770
        /*014c*/ 	.word	0x0000009d
        /*0150*/ 	.word	0x00000000
        /*0154*/ 	.short	0x010a
        /*0156*/ 	.byte	0x2d
	.zero		1


	//   ....[11]....
        /*0158*/ 	.word	0x00001920
        /*015c*/ 	.word	0x00000003
        /*0160*/ 	.word	0x00000000
        /*0164*/ 	.short	0x010a
        /*0166*/ 	.byte	0x3f
	.zero		1


	//   ....[12]....
        /*0168*/ 	.word	0x00001980
        /*016c*/ 	.word	0x00000003
        /*0170*/ 	.word	0x00000000
        /*0174*/ 	.short	0x010a
        /*0176*/ 	.byte	0x3f
	.zero		1


	//   ....[13]....
        /*0178*/ 	.word	0x00001f10
        /*017c*/ 	.word	0x000000ff
        /*0180*/ 	.word	0x00000000
        /*0184*/ 	.short	0x010a
        /*0186*/ 	.byte	0x07
	.zero		1


	//   ....[14]....
        /*0188*/ 	.word	0x00001f50
        /*018c*/ 	.word	0x000000ff
        /*0190*/ 	.word	0x00000000
        /*0194*/ 	.short	0x010a
        /*0196*/ 	.byte	0x07
	.zero		1


	//   ....[15]....
        /*0198*/ 	.word	0x000023f0
        /*019c*/ 	.word	0x00000004
        /*01a0*/ 	.word	0x00000000
        /*01a4*/ 	.short	0x0101
        /*01a6*/ 	.byte	0x3f
	.zero		1


	//   ....[16]....
        /*01a8*/ 	.word	0x000024f0
        /*01ac*/ 	.word	0x0000009e
        /*01b0*/ 	.word	0x00000000
        /*01b4*/ 	.short	0x0101
        /*01b6*/ 	.byte	0x2e
	.zero		1


	//   ....[17]....
        /*01b8*/ 	.word	0x000025f0
        /*01bc*/ 	.word	0x00000000
        /*01c0*/ 	.word	0x00000000
        /*01c4*/ 	.short	0x0101
        /*01c6*/ 	.byte	0x3f
	.zero		1


	//   ....[18]....
        /*01c8*/ 	.word	0x000026b0
        /*01cc*/ 	.word	0x0000009d
        /*01d0*/ 	.word	0x00000010
        /*01d4*/ 	.short	0x010a
        /*01d6*/ 	.byte	0x2d
	.zero		1


	//   ....[19]....
        /*01d8*/ 	.word	0x0000a490
        /*01dc*/ 	.word	0x000000a0
        /*01e0*/ 	.word	0x00000000
        /*01e4*/ 	.short	0x0101
        /*01e6*/ 	.byte	0x2e
	.zero		1


	//   ....[20]....
        /*01e8*/ 	.word	0x0000aeb0
        /*01ec*/ 	.word	0x00000007
        /*01f0*/ 	.word	0x00000010
        /*01f4*/ 	.short	0x010a
        /*01f6*/ 	.byte	0x3f
	.zero		1


	//   ....[21]....
        /*01f8*/ 	.word	0x0000b340
        /*01fc*/ 	.word	0x00000003
        /*0200*/ 	.word	0x00000058
        /*0204*/ 	.short	0x0101
        /*0206*/ 	.byte	0x3f
	.zero		1


	//   ....[22]....
        /*0208*/ 	.word	0x0000bab0
        /*020c*/ 	.word	0x00000007
        /*0210*/ 	.word	0x00000000
        /*0214*/ 	.short	0x010a
        /*0216*/ 	.byte	0x3f
	.zero		1


	//   ....[23]....
        /*0218*/ 	.word	0x0000bb30
        /*021c*/ 	.word	0x00000003
        /*0220*/ 	.word	0x00000000
        /*0224*/ 	.short	0x010a
        /*0226*/ 	.byte	0x3f
	.zero		1


	//   ....[24]....
        /*0228*/ 	.word	0x0000bb90
        /*022c*/ 	.word	0x0000009f
        /*0230*/ 	.word	0x00000000
        /*0234*/ 	.short	0x010a
        /*0236*/ 	.byte	0x3f
	.zero		1


	//   ....[25]....
        /*0238*/ 	.word	0x0000bbe0
        /*023c*/ 	.word	0x00000003
        /*0240*/ 	.word	0x00000000
        /*0244*/ 	.short	0x010a
        /*0246*/ 	.byte	0x3f
	.zero		1


	//   ....[26]....
        /*0248*/ 	.word	0x0000bc40
        /*024c*/ 	.word	0x00000005
        /*0250*/ 	.word	0x00000000
        /*0254*/ 	.short	0x010a
        /*0256*/ 	.byte	0x3f
	.zero		1


	//   ....[27]....
        /*0258*/ 	.word	0x0000bc90
        /*025c*/ 	.word	0x0000009f
        /*0260*/ 	.word	0x00000010
        /*0264*/ 	.short	0x010a
        /*0266*/ 	.byte	0x3f
	.zero		1


	//   ....[28]....
        /*0268*/ 	.word	0x0000bd60
        /*026c*/ 	.word	0x00000007
        /*0270*/ 	.word	0x00000010
        /*0274*/ 	.short	0x010a
        /*0276*/ 	.byte	0x3f
	.zero		1


	//   ....[29]....
        /*0278*/ 	.word	0x0000be30
        /*027c*/ 	.word	0x00000007
        /*0280*/ 	.word	0x00000000
        /*0284*/ 	.short	0x010a
        /*0286*/ 	.byte	0x3f
	.zero		1


	//----- nvinfo : EIATTR_NUM_MBARRIERS
	.align		4
.L_35:
        /*0288*/ 	.byte	0x03, 0x38
        /*028a*/ 	.short	0x000a


	//----- nvinfo : EIATTR_EXIT_INSTR_OFFSETS
	.align		4
        /*028c*/ 	.byte	0x04, 0x1c
        /*028e*/ 	.short	(.L_37 - .L_36)


	//   ....[0]....
.L_36:
        /*0290*/ 	.word	0x00001450


	//   ....[1]....
        /*0294*/ 	.word	0x000014b0


	//   ....[2]....
        /*0298*/ 	.word	0x0000aba0


	//   ....[3]....
        /*029c*/ 	.word	0x0000abd0


	//   ....[4]....
        /*02a0*/ 	.word	0x0000bb80


	//----- nvinfo : EIATTR_MAX_THREADS
	.align		4
.L_37:
        /*02a4*/ 	.byte	0x04, 0x05
        /*02a6*/ 	.short	(.L_39 - .L_38)
.L_38:
        /*02a8*/ 	.word	0x00000180
        /*02ac*/ 	.word	0x00000001
        /*02b0*/ 	.word	0x00000001


	//----- nvinfo : EIATTR_CRS_STACK_SIZE
	.align		4
.L_39:
        /*02b4*/ 	.byte	0x04, 0x1e
        /*02b6*/ 	.short	(.L_41 - .L_40)
.L_40:
        /*02b8*/ 	.word	0x00000000


	//----- nvinfo : EIATTR_CBANK_PARAM_SIZE
	.align		4
.L_41:
        /*02bc*/ 	.byte	0x03, 0x19
        /*02be*/ 	.short	0x0470


	//----- nvinfo : EIATTR_PARAM_CBANK
	.align		4
        /*02c0*/ 	.byte	0x04, 0x0a
        /*02c2*/ 	.short	(.L_43 - .L_42)
	.align		4
.L_42:
        /*02c4*/ 	.word	index@(.nv.constant0._ZN7cutlass13device_kernelINS_4gemm6kernel13GemmUniversalIN4cute5tupleIJiiiiEEENS1_10collective13CollectiveMmaINS1_34MainloopSm90TmaGmmaWarpSpecializedILi2ENS5_IJNS4_1CILi2EEENSA_ILi1EEESC_EEENS1_32KernelTmaWarpSpecializedPingpongEEENS5_IJNSA_ILi64EEENSA_ILi256EEESG_EEENS_10tfloat32_tENS5_IJlSC_lEEESJ_SK_NS4_8TiledMMAINS4_8MMA_AtomIJNS4_4SM904GMMA30MMA_64x256x8_F32TF32TF32_SS_TNILNSO_7ScaleInE1ELSQ_1EEEEEENS4_6LayoutINS5_IJSC_SC_SC_EEENS5_IJNSA_ILi0EEESV_SV_EEEEENS5_IJNS4_10UnderscoreESY_SY_EEEEENS4_13SM90_TMA_LOADENS4_14ComposedLayoutINS4_7SwizzleILi3ELi4ELi3EEENS4_18smem_ptr_flag_bitsILi32EEENST_INS5_IJNSA_ILi8EEENSA_ILi32EEEEEENS5_IJS18_SC_EEEEEEEvNS4_8identityENS4_23SM90_TMA_LOAD_MULTICASTES1C_vS1D_EENS_8epilogue10collective6detail29Sm90TmaWarpSpecializedAdapterINS1H_15DefaultEpilogueISJ_SK_SK_NS1G_6thread17LinearCombinationISJ_Li1EffLNS1L_9ScaleType4KindE0ELNS_15FloatRoundStyleE2ESJ_EENS1_15EpilogueDefaultEEEEEvvEEEEvNT_6ParamsE)
        /*02c8*/ 	.short	0x0210
        /*02ca*/ 	.short	0x0470


	//----- nvinfo : EIATTR_SW_WAR
	.align		4
.L_43:
        /*02cc*/ 	.byte	0x04, 0x36
        /*02ce*/ 	.short	(.L_45 - .L_44)
.L_44:
        /*02d0*/ 	.word	0x00000008
.L_45:


//--------------------- .nv.callgraph             --------------------------
	.section	.nv.callgraph,"",@"SHT_CUDA_CALLGRAPH"
	.align	4
	.sectionentsize	8
	.align		4
        /*0000*/ 	.word	0x00000000
	.align		4
        /*0004*/ 	.word	0xffffffff
	.align		4
        /*0008*/ 	.word	index@(_ZN7cutlass13device_kernelINS_4gemm6kernel13GemmUniversalIN4cute5tupleIJiiiiEEENS1_10collective13CollectiveMmaINS1_34MainloopSm90TmaGmmaWarpSpecializedILi2ENS5_IJNS4_1CILi2EEENSA_ILi1EEESC_EEENS1_32KernelTmaWarpSpecializedPingpongEEENS5_IJNSA_ILi64EEENSA_ILi256EEESG_EEENS_10tfloat32_tENS5_IJlSC_lEEESJ_SK_NS4_8TiledMMAINS4_8MMA_AtomIJNS4_4SM904GMMA30MMA_64x256x8_F32TF32TF32_SS_TNILNSO_7ScaleInE1ELSQ_1EEEEEENS4_6LayoutINS5_IJSC_SC_SC_EEENS5_IJNSA_ILi0EEESV_SV_EEEEENS5_IJNS4_10UnderscoreESY_SY_EEEEENS4_13SM90_TMA_LOADENS4_14ComposedLayoutINS4_7SwizzleILi3ELi4ELi3EEENS4_18smem_ptr_flag_bitsILi32EEENST_INS5_IJNSA_ILi8EEENSA_ILi32EEEEEENS5_IJS18_SC_EEEEEEEvNS4_8identityENS4_23SM90_TMA_LOAD_MULTICASTES1C_vS1D_EENS_8epilogue10collective6detail29Sm90TmaWarpSpecializedAdapterINS1H_15DefaultEpilogueISJ_SK_SK_NS1G_6thread17LinearCombinationISJ_Li1EffLNS1L_9ScaleType4KindE0ELNS_15FloatRoundStyleE2ESJ_EENS1_15EpilogueDefaultEEEEEvvEEEEvNT_6ParamsE)
	.align		4
        /*000c*/ 	.word	index@(__assertfail)
	.align		4
        /*0010*/ 	.word	0x00000000
	.align		4
        /*0014*/ 	.word	0xfffffffe
	.align		4
        /*0018*/ 	.word	0x00000000
	.align		4
        /*001c*/ 	.word	0xfffffffd
	.align		4
        /*0020*/ 	.word	0x00000000
	.align		4
        /*0024*/ 	.word	0xfffffffc


//--------------------- .nv.constant4             --------------------------
	.section	.nv.constant4,"a",@progbits
	.align	8
	.align		8
.nv.constant4:
        /*0000*/ 	.dword	__assertfail
	.align		8
        /*0008*/ 	.dword	__unnamed_1
	.align		8
        /*0010*/ 	.dword	_ZN40_INTERNAL_68f3f071_4_k_cu_db2a97b2_230214cuda3std3__45__cpo5beginE
	.align		8
        /*0018*/ 	.dword	_ZN40_INTERNAL_68f3f071_4_k_cu_db2a97b2_230214cuda3std3__45__cpo3endE
	.align		8
        /*0020*/ 	.dword	_ZN40_INTERNAL_68f3f071_4_k_cu_db2a97b2_230214cuda3std3__45__cpo6cbeginE
	.align		8
        /*0028*/ 	.dword	_ZN40_INTERNAL_68f3f071_4_k_cu_db2a97b2_230214cuda3std3__45__cpo4cendE
	.align		8
        /*0030*/ 	.dword	_ZN40_INTERNAL_68f3f071_4_k_cu_db2a97b2_230214cuda3std3__442_GLOBAL__N__68f3f071_4_k_cu_db2a97b2_230216ignoreE
	.align		8
        /*0038*/ 	.dword	_ZN40_INTERNAL_68f3f071_4_k_cu_db2a97b2_230214cuda3std3__419piecewise_constructE
	.align		8
        /*0040*/ 	.dword	_ZN40_INTERNAL_68f3f071_4_k_cu_db2a97b2_230214cuda3std3__48in_placeE
	.align		8
        /*0048*/ 	.dword	_ZN40_INTERNAL_68f3f071_4_k_cu_db2a97b2_230214cuda3std6ranges3__45__cpo4swapE
	.align		8
        /*0050*/ 	.dword	_ZN40_INTERNAL_68f3f071_4_k_cu_db2a97b2_230214cuda3std6ranges3__45__cpo9iter_moveE
	.align		8
        /*0058*/ 	.dword	_ZN40_INTERNAL_68f3f071_4_k_cu_db2a97b2_230214cute7productE
	.align		8
        /*0060*/ 	.dword	_ZN40_INTERNAL_68f3f071_4_k_cu_db2a97b2_230214cute1_E
	.align		8
        /*0068*/ 	.dword	$str$22
	.align		8
        /*0070*/ 	.dword	$str$23


//--------------------- .text._ZN7cutlass13device_kernelINS_4gemm6kernel13GemmUniversalIN4cute5tupleIJiiiiEEENS1_10collective13CollectiveMmaINS1_34MainloopSm90TmaGmmaWarpSpecializedILi2ENS5_IJNS4_1CILi2EEENSA_ILi1EEESC_EEENS1_32KernelTmaWarpSpecializedPingpongEEENS5_IJNSA_ILi64EEENSA_ILi256EEESG_EEENS_10tfloat32_tENS5_IJlSC_lEEESJ_SK_NS4_8TiledMMAINS4_8MMA_AtomIJNS4_4SM904GMMA30MMA_64x256x8_F32TF32TF32_SS_TNILNSO_7ScaleInE1ELSQ_1EEEEEENS4_6LayoutINS5_IJSC_SC_SC_EEENS5_IJNSA_ILi0EEESV_SV_EEEEENS5_IJNS4_10UnderscoreESY_SY_EEEEENS4_13SM90_TMA_LOADENS4_14ComposedLayoutINS4_7SwizzleILi3ELi4ELi3EEENS4_18smem_ptr_flag_bitsILi32EEENST_INS5_IJNSA_ILi8EEENSA_ILi32EEEEEENS5_IJS18_SC_EEEEEEEvNS4_8identityENS4_23SM90_TMA_LOAD_MULTICASTES1C_vS1D_EENS_8epilogue10collective6detail29Sm90TmaWarpSpecializedAdapterINS1H_15DefaultEpilogueISJ_SK_SK_NS1G_6thread17LinearCombinationISJ_Li1EffLNS1L_9ScaleType4KindE0ELNS_15FloatRoundStyleE2ESJ_EENS1_15EpilogueDefaultEEEEEvvEEEEvNT_6ParamsE --------------------------
	.section	.text._ZN7cutlass13device_kernelINS_4gemm6kernel13GemmUniversalIN4cute5tupleIJiiiiEEENS1_10collective13CollectiveMmaINS1_34MainloopSm90TmaGmmaWarpSpecializedILi2ENS5_IJNS4_1CILi2EEENSA_ILi1EEESC_EEENS1_32KernelTmaWarpSpecializedPingpongEEENS5_IJNSA_ILi64EEENSA_ILi256EEESG_EEENS_10tfloat32_tENS5_IJlSC_lEEESJ_SK_NS4_8TiledMMAINS4_8MMA_AtomIJNS4_4SM904GMMA30MMA_64x256x8_F32TF32TF32_SS_TNILNSO_7ScaleInE1ELSQ_1EEEEEENS4_6LayoutINS5_IJSC_SC_SC_EEENS5_IJNSA_ILi0EEESV_SV_EEEEENS5_IJNS4_10UnderscoreESY_SY_EEEEENS4_13SM90_TMA_LOADENS4_14ComposedLayoutINS4_7SwizzleILi3ELi4ELi3EEENS4_18smem_ptr_flag_bitsILi32EEENST_INS5_IJNSA_ILi8EEENSA_ILi32EEEEEENS5_IJS18_SC_EEEEEEEvNS4_8identityENS4_23SM90_TMA_LOAD_MULTICASTES1C_vS1D_EENS_8epilogue10collective6detail29Sm90TmaWarpSpecializedAdapterINS1H_15DefaultEpilogueISJ_SK_SK_NS1G_6thread17LinearCombinationISJ_Li1EffLNS1L_9ScaleType4KindE0ELNS_15FloatRoundStyleE2ESJ_EENS1_15EpilogueDefaultEEEEEvvEEEEvNT_6ParamsE,"ax",@progbits
	.align	128
.text._ZN7cutlass13device_kernelINS_4gemm6kernel13GemmUniversalIN4cute5tupleIJiiiiEEENS1_10collective13CollectiveMmaINS1_34MainloopSm90TmaGmmaWarpSpecializedILi2ENS5_IJNS4_1CILi2EEENSA_ILi1EEESC_EEENS1_32KernelTmaWarpSpecializedPingpongEEENS5_IJNSA_ILi64EEENSA_ILi256EEESG_EEENS_10tfloat32_tENS5_IJlSC_lEEESJ_SK_NS4_8TiledMMAINS4_8MMA_AtomIJNS4_4SM904GMMA30MMA_64x256x8_F32TF32TF32_SS_TNILNSO_7ScaleInE1ELSQ_1EEEEEENS4_6LayoutINS5_IJSC_SC_SC_EEENS5_IJNSA_ILi0EEESV_SV_EEEEENS5_IJNS4_10UnderscoreESY_SY_EEEEENS4_13SM90_TMA_LOADENS4_14ComposedLayoutINS4_7SwizzleILi3ELi4ELi3EEENS4_18smem_ptr_flag_bitsILi32EEENST_INS5_IJNSA_ILi8EEENSA_ILi32EEEEEENS5_IJS18_SC_EEEEEEEvNS4_8identityENS4_23SM90_TMA_LOAD_MULTICASTES1C_vS1D_EENS_8epilogue10collective6detail29Sm90TmaWarpSpecializedAdapterINS1H_15DefaultEpilogueISJ_SK_SK_NS1G_6thread17LinearCombinationISJ_Li1EffLNS1L_9ScaleType4KindE0ELNS_15FloatRoundStyleE2ESJ_EENS1_15EpilogueDefaultEEEEEvvEEEEvNT_6ParamsE:
        .type           _ZN7cutlass13device_kernelINS_4gemm6kernel13GemmUniversalIN4cute5tupleIJiiiiEEENS1_10collective13CollectiveMmaINS1_34MainloopSm90TmaGmmaWarpSpecializedILi2ENS5_IJNS4_1CILi2EEENSA_ILi1EEESC_EEENS1_32KernelTmaWarpSpecializedPingpongEEENS5_IJNSA_ILi64EEENSA_ILi256EEESG_EEENS_10tfloat32_tENS5_IJlSC_lEEESJ_SK_NS4_8TiledMMAINS4_8MMA_AtomIJNS4_4SM904GMMA30MMA_64x256x8_F32TF32TF32_SS_TNILNSO_7ScaleInE1ELSQ_1EEEEEENS4_6LayoutINS5_IJSC_SC_SC_EEENS5_IJNSA_ILi0EEESV_SV_EEEEENS5_IJNS4_10UnderscoreESY_SY_EEEEENS4_13SM90_TMA_LOADENS4_14ComposedLayoutINS4_7SwizzleILi3ELi4ELi3EEENS4_18smem_ptr_flag_bitsILi32EEENST_INS5_IJNSA_ILi8EEENSA_ILi32EEEEEENS5_IJS18_SC_EEEEEEEvNS4_8identityENS4_23SM90_TMA_LOAD_MULTICASTES1C_vS1D_EENS_8epilogue10collective6detail29Sm90TmaWarpSpecializedAdapterINS1H_15DefaultEpilogueISJ_SK_SK_NS1G_6thread17LinearCombinationISJ_Li1EffLNS1L_9ScaleType4KindE0ELNS_15FloatRoundStyleE2ESJ_EENS1_15EpilogueDefaultEEEEEvvEEEEvNT_6ParamsE,@function
        .size           _ZN7cutlass13device_kernelINS_4gemm6kernel13GemmUniversalIN4cute5tupleIJiiiiEEENS1_10collective13CollectiveMmaINS1_34MainloopSm90TmaGmmaWarpSpecializedILi2ENS5_IJNS4_1CILi2EEENSA_ILi1EEESC_EEENS1_32KernelTmaWarpSpecializedPingpongEEENS5_IJNSA_ILi64EEENSA_ILi256EEESG_EEENS_10tfloat32_tENS5_IJlSC_lEEESJ_SK_NS4_8TiledMMAINS4_8MMA_AtomIJNS4_4SM904GMMA30MMA_64x256x8_F32TF32TF32_SS_TNILNSO_7ScaleInE1ELSQ_1EEEEEENS4_6LayoutINS5_IJSC_SC_SC_EEENS5_IJNSA_ILi0EEESV_SV_EEEEENS5_IJNS4_10UnderscoreESY_SY_EEEEENS4_13SM90_TMA_LOADENS4_14ComposedLayoutINS4_7SwizzleILi3ELi4ELi3EEENS4_18smem_ptr_flag_bitsILi32EEENST_INS5_IJNSA_ILi8EEENSA_ILi32EEEEEENS5_IJS18_SC_EEEEEEEvNS4_8identityENS4_23SM90_TMA_LOAD_MULTICASTES1C_vS1D_EENS_8epilogue10collective6detail29Sm90TmaWarpSpecializedAdapterINS1H_15DefaultEpilogueISJ_SK_SK_NS1G_6thread17LinearCombinationISJ_Li1EffLNS1L_9ScaleType4KindE0ELNS_15FloatRoundStyleE2ESJ_EENS1_15EpilogueDefaultEEEEEvvEEEEvNT_6ParamsE,(.L_x_324 - _ZN7cutlass13device_kernelINS_4gemm6kernel13GemmUniversalIN4cute5tupleIJiiiiEEENS1_10collective13CollectiveMmaINS1_34MainloopSm90TmaGmmaWarpSpecializedILi2ENS5_IJNS4_1CILi2EEENSA_ILi1EEESC_EEENS1_32KernelTmaWarpSpecializedPingpongEEENS5_IJNSA_ILi64EEENSA_ILi256EEESG_EEENS_10tfloat32_tENS5_IJlSC_lEEESJ_SK_NS4_8TiledMMAINS4_8MMA_AtomIJNS4_4SM904GMMA30MMA_64x256x8_F32TF32TF32_SS_TNILNSO_7ScaleInE1ELSQ_1EEEEEENS4_6LayoutINS5_IJSC_SC_SC_EEENS5_IJNSA_ILi0EEESV_SV_EEEEENS5_IJNS4_10UnderscoreESY_SY_EEEEENS4_13SM90_TMA_LOADENS4_14ComposedLayoutINS4_7SwizzleILi3ELi4ELi3EEENS4_18smem_ptr_flag_bitsILi32EEENST_INS5_IJNSA_ILi8EEENSA_ILi32EEEEEENS5_IJS18_SC_EEEEEEEvNS4_8identityENS4_23SM90_TMA_LOAD_MULTICASTES1C_vS1D_EENS_8epilogue10collective6detail29Sm90TmaWarpSpecializedAdapterINS1H_15DefaultEpilogueISJ_SK_SK_NS1G_6thread17LinearCombinationISJ_Li1EffLNS1L_9ScaleType4KindE0ELNS_15FloatRoundStyleE2ESJ_EENS1_15EpilogueDefaultEEEEEvvEEEEvNT_6ParamsE)
        .other          _ZN7cutlass13device_kernelINS_4gemm6kernel13GemmUniversalIN4cute5tupleIJiiiiEEENS1_10collective13CollectiveMmaINS1_34MainloopSm90TmaGmmaWarpSpecializedILi2ENS5_IJNS4_1CILi2EEENSA_ILi1EEESC_EEENS1_32KernelTmaWarpSpecializedPingpongEEENS5_IJNSA_ILi64EEENSA_ILi256EEESG_EEENS_10tfloat32_tENS5_IJlSC_lEEESJ_SK_NS4_8TiledMMAINS4_8MMA_AtomIJNS4_4SM904GMMA30MMA_64x256x8_F32TF32TF32_SS_TNILNSO_7ScaleInE1ELSQ_1EEEEEENS4_6LayoutINS5_IJSC_SC_SC_EEENS5_IJNSA_ILi0EEESV_SV_EEEEENS5_IJNS4_10UnderscoreESY_SY_EEEEENS4_13SM90_TMA_LOADENS4_14ComposedLayoutINS4_7SwizzleILi3ELi4ELi3EEENS4_18smem_ptr_flag_bitsILi32EEENST_INS5_IJNSA_ILi8EEENSA_ILi32EEEEEENS5_IJS18_SC_EEEEEEEvNS4_8identityENS4_23SM90_TMA_LOAD_MULTICASTES1C_vS1D_EENS_8epilogue10collective6detail29Sm90TmaWarpSpecializedAdapterINS1H_15DefaultEpilogueISJ_SK_SK_NS1G_6thread17LinearCombinationISJ_Li1EffLNS1L_9ScaleType4KindE0ELNS_15FloatRoundStyleE2ESJ_EENS1_15EpilogueDefaultEEEEEvvEEEEvNT_6ParamsE,@"STO_CUDA_ENTRY STV_DEFAULT"
_ZN7cutlass13device_kernelINS_4gemm6kernel13GemmUniversalIN4cute5tupleIJiiiiEEENS1_10collective13CollectiveMmaINS1_34MainloopSm90TmaGmmaWarpSpecializedILi2ENS5_IJNS4_1CILi2EEENSA_ILi1EEESC_EEENS1_32KernelTmaWarpSpecializedPingpongEEENS5_IJNSA_ILi64EEENSA_ILi256EEESG_EEENS_10tfloat32_tENS5_IJlSC_lEEESJ_SK_NS4_8TiledMMAINS4_8MMA_AtomIJNS4_4SM904GMMA30MMA_64x256x8_F32TF32TF32_SS_TNILNSO_7ScaleInE1ELSQ_1EEEEEENS4_6LayoutINS5_IJSC_SC_SC_EEENS5_IJNSA_ILi0EEESV_SV_EEEEENS5_IJNS4_10UnderscoreESY_SY_EEEEENS4_13SM90_TMA_LOADENS4_14ComposedLayoutINS4_7SwizzleILi3ELi4ELi3EEENS4_18smem_ptr_flag_bitsILi32EEENST_INS5_IJNSA_ILi8EEENSA_ILi32EEEEEENS5_IJS18_SC_EEEEEEEvNS4_8identityENS4_23SM90_TMA_LOAD_MULTICASTES1C_vS1D_EENS_8epilogue10collective6detail29Sm90TmaWarpSpecializedAdapterINS1H_15DefaultEpilogueISJ_SK_SK_NS1G_6thread17LinearCombinationISJ_Li1EffLNS1L_9ScaleType4KindE0ELNS_15FloatRoundStyleE2ESJ_EENS1_15EpilogueDefaultEEEEEvvEEEEvNT_6ParamsE:
[----:B------:R-:W0:Y:S01]  /*0000*/  LDC R1, c[0x0][0x28] ;  /* 0x00000a00ff017b82 */ /* 0x000e220000000800 */
[----:B------:R-:W1:Y:S01]  /*0010*/  S2R R3, SR_TID.X ;  /* 0x0000000000037919 */ /* 0x000e620000002100 */
[----:B------:R-:W-:Y:S01]  /*0020*/  ELECT P0, URZ, PT ;  /* 0x00000000003f782f */ /* 0x000fe20003800000 */
[----:B------:R-:W-:Y:S01]  /*0030*/  BSSY B0, `(.L_x_0) ;  /* 0x0000014000007945 */ /* 0x000fe20003800000 */
[--C-:B-1----:R-:W-:Y:S02]  /*0040*/  SHF.R.U32.HI R0, RZ, 0x5, R3.reuse ;  /* 0x00000005ff007819 */ /* 0x102fe40000011603 */
[----:B------:R-:W-:-:S03]  /*0050*/  SHF.R.U32.HI R5, RZ, 0x7, R3 ;  /* 0x00000007ff057819 */ /* 0x000fc60000011603 */
[----:B------:R-:W1:Y:S02]  /*0060*/  SHFL.IDX PT, R2, R0, RZ, 0x1f ;  /* 0x00001fff00027589 */ /* 0x000e6400000e0000 */
[----:B-1----:R-:W-:Y:S02]  /*0070*/  R2UR UR6, R2 ;  /* 0x00000000020672ca */ /* 0x002fe400000e0000 */
[----:B------:R1:W2:Y:S11]  /*0080*/  SHFL.IDX PT, R2, R5, RZ, 0x1f ;  /* 0x00001fff05027589 */ /* 0x0002b600000e0000 */
[----:B------:R-:W-:-:S02]  /*0090*/  USHF.R.S32.HI UR4, URZ, 0x1f, UR6 ;  /* 0x0000001f3f047899 */ /* 0x000fc40008011406 */
[----:B------:R-:W-:Y:S02]  /*00a0*/  ISETP.NE.OR P0, PT, RZ, UR6, !P0 ;  /* 0x00000006ff007c0c */ /* 0x000fe4000c705670 */
[----:B------:R-:W-:-:S04]  /*00b0*/  ULEA.HI UR4, UR4, UR6, URZ, 0x2 ;  /* 0x0000000604047291 */ /* 0x000fc8000f8f103f */
[----:B------:R-:W-:-:S04]  /*00c0*/  ULOP3.LUT UR4, UR4, 0xfffffffc, URZ, 0xc0, !UPT ;  /* 0xfffffffc04047892 */ /* 0x000fc8000f8ec03f */
[----:B------:R-:W-:-:S03]  /*00d0*/  UIADD3 UR6, UR6, -UR4, URZ ;  /* 0x8000000406067290 */ /* 0x000fc6000fffe03f */
[----:B012---:R-:W-:Y:S09]  /*00e0*/  @P0 BRA `(.L_x_1) ;  /* 0x0000000000200947 */ /* 0x007ff20003800000 */
[----:B------:R-:W-:Y:S02]  /*00f0*/  ULDC.64 UR4, c[0x0][0x198] ;  /* 0x0000660000047ab9 */ /* 0x000fe40000000a00 */
[----:B------:R-:W-:Y:S02]  /*0100*/  UIADD3 UR8, UP0, UR4, 0xf0, URZ ;  /* 0x000000f004087890 */ /* 0x000fe4000ff1e03f */
[----:B------:R-:W-:Y:S02]  /*0110*/  UIADD3 UR4, UP1, UR4, 0x1f0, URZ ;  /* 0x000001f004047890 */ /* 0x000fe4000ff3e03f */
[----:B------:R-:W-:Y:S02]  /*0120*/  UIADD3.X UR9, URZ, UR5, URZ, UP0, !UPT ;  /* 0x000000053f097290 */ /* 0x000fe400087fe43f */
[----:B------:R-:W-:-:S07]  /*0130*/  UIADD3.X UR5, URZ, UR5, URZ, UP1, !UPT ;  /* 0x000000053f057290 */ /* 0x000fce0008ffe43f */
[----:B------:R0:W-:Y:S02]  /*0140*/  UTMACCTL.PF [UR8] ;  /* 0x00000000080079b9 */ /* 0x0001e40008040000 */
[----:B------:R0:W-:Y:S02]  /*0150*/  UTMACCTL.PF [UR4] ;  /* 0x00000000040079b9 */ /* 0x0001e40008040000 */
[----:B0-----:R-:W-:Y:S01]  /*0160*/  NOP ;  /* 0x0000000000007918 */ /* 0x001fe20000000000 */
.L_x_1:
[----:B------:R-:W-:Y:S05]  /*0170*/  BSYNC B0 ;  /* 0x0000000000007941 */ /* 0x000fea0003800000 */
.L_x_0:
[----:B------:R-:W0:Y:S01]  /*0180*/  SHFL.IDX PT, R6, R0, RZ, 0x1f ;  /* 0x00001fff00067589 */ /* 0x000e2200000e0000 */
[----:B------:R-:W-:Y:S01]  /*0190*/  R2UR UR19, R2 ;  /* 0x00000000021372ca */ /* 0x000fe200000e0000 */
[----:B------:R-:W-:-:S04]  /*01a0*/  UISETP.NE.AND UP0, UPT, UR6, 0x3, UPT ;  /* 0x000000030600788c */ /* 0x000fc8000bf05270 */
[----:B------:R-:W-:-:S08]  /*01b0*/  UISETP.EQ.OR UP0, UPT, UR6, URZ, !UP0 ;  /* 0x0000003f0600728c */ /* 0x000fd0000c702670 */
[----:B------:R-:W-:Y:S02]  /*01c0*/  UIADD3 UR14, UR19, -0x1, URZ ;  /* 0xffffffff130e7890 */ /* 0x000fe4000fffe03f */
[----:B------:R-:W-:Y:S02]  /*01d0*/  UISETP.EQ.AND UP0, UPT, UR19, URZ, UP0 ;  /* 0x0000003f1300728c */ /* 0x000fe40008702270 */
[----:B------:R-:W-:Y:S02]  /*01e0*/  UISETP.GE.U32.AND UP1, UPT, UR14, 0x2, UPT ;  /* 0x000000020e00788c */ /* 0x000fe4000bf26070 */
[----:B------:R-:W-:Y:S01]  /*01f0*/  USEL UR42, URZ, 0x1, !UP0 ;  /* 0x000000013f2a7887 */ /* 0x000fe2000c000000 */
[----:B0-----:R-:W-:-:S03]  /*0200*/  ISETP.NE.AND P0, PT, R6, RZ, PT ;  /* 0x000000ff0600720c */ /* 0x001fc60003f05270 */
[----:B------:R-:W-:-:S10]  /*0210*/  USEL UR42, UR42, 0x2, UP1 ;  /* 0x000000022a2a7887 */ /* 0x000fd40008800000 */
[----:B------:R-:W-:Y:S05]  /*0220*/  @P0 BRA `(.L_x_2) ;  /* 0x0000000000480947 */ /* 0x000fea0003800000 */
[----:B------:R-:W0:Y:S01]  /*0230*/  S2UR UR7, SR_CgaCtaId ;  /* 0x00000000000779c3 */ /* 0x000e220000008800 */
[----:B------:R-:W-:Y:S01]  /*0240*/  UMOV UR4, 0x400 ;  /* 0x0000040000047882 */ /* 0x000fe20000000000 */
[----:B------:R-:W-:Y:S01]  /*0250*/  UMOV UR5, 0x1 ;  /* 0x0000000100057882 */ /* 0x000fe20000000000 */
[----:B------:R-:W-:Y:S01]  /*0260*/  UMOV UR8, 0x2 ;  /* 0x0000000200087882 */ /* 0x000fe20000000000 */
[----:B------:R-:W-:Y:S01]  /*0270*/  ELECT P0, URZ, PT ;  /* 0x00000000003f782f */ /* 0x000fe20003800000 */
[----:B------:R-:W-:-:S04]  /*0280*/  UIADD3 UR8, -UR8, 0x100000, URZ ;  /* 0x0010000008087890 */ /* 0x000fc8000fffe13f */
[----:B------:R-:W-:Y:S02]  /*0290*/  USHF.L.U32 UR9, UR8, 0xb, URZ ;  /* 0x0000000b08097899 */ /* 0x000fe4000800063f */
[----:B------:R-:W-:Y:S02]  /*02a0*/  USHF.L.U32 UR8, UR8, 0x1, URZ ;  /* 0x0000000108087899 */ /* 0x000fe4000800063f */
[----:B0-----:R-:W-:Y:S02]  /*02b0*/  ULEA UR7, UR7, UR4, 0x18 ;  /* 0x0000000407077291 */ /* 0x001fe4000f8ec03f */
[----:B------:R-:W-:-:S04]  /*02c0*/  UIADD3 UR4, -UR5, 0x100000, URZ ;  /* 0x0010000005047890 */ /* 0x000fc8000fffe13f */
[----:B------:R-:W-:Y:S02]  /*02d0*/  USHF.L.U32 UR5, UR4, 0xb, URZ ;  /* 0x0000000b04057899 */ /* 0x000fe4000800063f */
[----:B------:R-:W-:Y:S01]  /*02e0*/  USHF.L.U32 UR4, UR4, 0x1, URZ ;  /* 0x0000000104047899 */ /* 0x000fe2000800063f */
[----:B------:R-:W0:Y:S11]  /*02f0*/  FENCE.VIEW.ASYNC.S ;  /* 0x00000000000073c6 */ /* 0x000e360000000000 */
[----:B0-----:R0:W1:Y:S01]  /*0300*/  SYNCS.EXCH.64 URZ, [UR7], UR4 ;  /* 0x00000004073f75b2 */ /* 0x0010620008000100 */
[----:B------:R0:W2:Y:S01]  /*0310*/  SYNCS.EXCH.64 URZ, [UR7+0x10], UR8 ;  /* 0x00001008073f75b2 */ /* 0x0000a20008000100 */
[----:B------:R0:W3:Y:S01]  /*0320*/  SYNCS.EXCH.64 URZ, [UR7+0x8], UR4 ;  /* 0x00000804073f75b2 */ /* 0x0000e20008000100 */
[----:B------:R0:W4:Y:S01]  /*0330*/  SYNCS.EXCH.64 URZ, [UR7+0x18], UR8 ;  /* 0x00001808073f75b2 */ /* 0x0001220008000100 */
[----:B------:R-:W-:Y:S01]  /*0340*/  NOP ;  /* 0x0000000000007918 */ /* 0x000fe20000000000 */
.L_x_2:
[----:B------:R-:W5:Y:S01]  /*0350*/  S2UR UR15, SR_CTAID.X ;  /* 0x00000000000f79c3 */ /* 0x000f620000002500 */
[----:B------:R-:W-:Y:S01]  /*0360*/  SHF.R.S32.HI R2, RZ, 0x1f, R3 ;  /* 0x0000001fff027819 */ /* 0x000fe20000011403 */
[----:B------:R-:W1:Y:S01]  /*0370*/  SHFL.IDX PT, R7, R0, RZ, 0x1f ;  /* 0x00001fff00077589 */ /* 0x000e6200000e0000 */
[----:B------:R-:W-:Y:S02]  /*0380*/  ELECT P0, URZ, PT ;  /* 0x00000000003f782f */ /* 0x000fe40003800000 */
[----:B------:R-:W-:Y:S01]  /*0390*/  SHF.R.S32.HI R11, RZ, 0x1f, R6 ;  /* 0x0000001fff0b7819 */ /* 0x000fe20000011406 */
[----:B0-----:R-:W-:Y:S01]  /*03a0*/  ULDC UR4, c[0x0][0x150] ;  /* 0x0000540000047ab9 */ /* 0x001fe20000000800 */
[----:B------:R-:W-:Y:S01]  /*03b0*/  LEA.HI R2, R2, R3, RZ, 0x7 ;  /* 0x0000000302027211 */ /* 0x000fe200078f38ff */
[----:B------:R-:W0:Y:S01]  /*03c0*/  SHFL.IDX PT, R8, R0, RZ, 0x1f ;  /* 0x00001fff00087589 */ /* 0x000e2200000e0000 */
[----:B------:R-:W2:Y:S01]  /*03d0*/  S2UR UR8, SR_CTAID.Y ;  /* 0x00000000000879c3 */ /* 0x000ea20000002600 */
[----:B------:R-:W-:-:S02]  /*03e0*/  ELECT P1, URZ, PT ;  /* 0x00000000003f782f */ /* 0x000fc40003820000 */
[----:B------:R-:W-:Y:S01]  /*03f0*/  LOP3.LUT R2, R2, 0xffffff80, RZ, 0xc0, !PT ;  /* 0xffffff8002027812 */ /* 0x000fe200078ec0ff */
[----:B------:R-:W-:Y:S01]  /*0400*/  ULDC UR7, c[0x0][0x144] ;  /* 0x0000510000077ab9 */ /* 0x000fe20000000800 */
[----:B------:R-:W-:Y:S01]  /*0410*/  LEA.HI R11, R11, R6, RZ, 0x2 ;  /* 0x000000060b0b7211 */ /* 0x000fe200078f10ff */
[----:B------:R-:W-:Y:S01]  /*0420*/  UMOV UR18, 0x80 ;  /* 0x0000008000127882 */ /* 0x000fe20000000000 */
[----:B------:R-:W-:Y:S01]  /*0430*/  NOP ;  /* 0x0000000000007918 */ /* 0x000fe20000000000 */
[----:B------:R-:W-:Y:S01]  /*0440*/  IMAD.IADD R4, R3, 0x1, -R2 ;  /* 0x0000000103047824 */ /* 0x000fe200078e0a02 */
[----:B------:R-:W-:Y:S01]  /*0450*/  LOP3.LUT R11, R11, 0x3ffffffc, RZ, 0xc0, !PT ;  /* 0x3ffffffc0b0b7812 */ /* 0x000fe200078ec0ff */
[----:B------:R-:W-:Y:S01]  /*0460*/  NOP ;  /* 0x0000000000007918 */ /* 0x000fe20000000000 */
[----:B------:R-:W-:Y:S01]  /*0470*/  ULDC UR17, c[0x0][0x148] ;  /* 0x0000520000117ab9 */ /* 0x000fe20000000800 */
[----:B------:R-:W-:Y:S01]  /*0480*/  IMAD.MOV.U32 R152, RZ, RZ, 0x1 ;  /* 0x00000001ff987424 */ /* 0x000fe200078e00ff */
[----:B------:R-:W-:Y:S01]  /*0490*/  SHF.R.S32.HI R9, RZ, 0x1f, R4 ;  /* 0x0000001fff097819 */ /* 0x000fe20000011404 */
[----:B------:R-:W-:Y:S01]  /*04a0*/  IMAD.IADD R11, R6, 0x1, -R11 ;  /* 0x00000001060b7824 */ /* 0x000fe200078e0a0b */
[----:B------:R-:W-:-:S02]  /*04b0*/  ISETP.NE.AND P2, PT, RZ, UR19, PT ;  /* 0x00000013ff007c0c */ /* 0x000fc4000bf45270 */
[----:B-----5:R-:W-:Y:S02]  /*04c0*/  I2FP.F32.U32 R10, UR15 ;  /* 0x0000000f000a7c45 */ /* 0x020fe40008201000 */
[----:B------:R-:W-:Y:S02]  /*04d0*/  LEA.HI R2, R9, R4, RZ, 0x3 ;  /* 0x0000000409027211 */ /* 0x000fe400078f18ff */
[----:B-1----:R-:W-:Y:S01]  /*04e0*/  ISETP.NE.OR P0, PT, R7, RZ, !P0 ;  /* 0x000000ff0700720c */ /* 0x002fe20004705670 */
[----:B------:R-:W-:Y:S01]  /*04f0*/  FMUL R10, R10, UR4 ;  /* 0x000000040a0a7c20 */ /* 0x000fe20008400000 */
[--C-:B------:R-:W-:Y:S01]  /*0500*/  SHF.R.S32.HI R7, RZ, 0x3, R2.reuse ;  /* 0x00000003ff077819 */ /* 0x100fe20000011402 */
[----:B------:R-:W-:Y:S01]  /*0510*/  ULDC UR4, c[0x0][0x154] ;  /* 0x0000550000047ab9 */ /* 0x000fe20000000800 */
[----:B------:R-:W-:Y:S02]  /*0520*/  SHF.R.S32.HI R2, RZ, 0x1f, R2 ;  /* 0x0000001fff027819 */ /* 0x000fe40000011402 */
[----:B0-----:R-:W-:Y:S01]  /*0530*/  ISETP.NE.OR P1, PT, R8, RZ, !P1 ;  /* 0x000000ff0800720c */ /* 0x001fe20004f25670 */
[----:B------:R-:W0:Y:S01]  /*0540*/  F2I.U32.TRUNC.NTZ R10, R10 ;  /* 0x0000000a000a7305 */ /* 0x000e22000020f000 */
[----:B------:R-:W-:Y:S01]  /*0550*/  LEA.HI R2, R2, R7, RZ, 0x2 ;  /* 0x0000000702027211 */ /* 0x000fe200078f10ff */
[----:B------:R1:W1:Y:S01]  /*0560*/  SHFL.IDX PT, R8, R5, RZ, 0x1f ;  /* 0x00001fff05087589 */ /* 0x00026200000e0000 */
[----:B--2---:R-:W-:-:S02]  /*0570*/  I2FP.F32.U32 R0, UR8 ;  /* 0x0000000800007c45 */ /* 0x004fc40008201000 */
[----:B------:R-:W-:Y:S01]  /*0580*/  LOP3.LUT R2, R2, 0xfffffffc, RZ, 0xc0, !PT ;  /* 0xfffffffc02027812 */ /* 0x000fe200078ec0ff */
[----:B------:R-:W-:Y:S02]  /*0590*/  VOTEU.ALL UP0, P0 ;  /* 0x00000000003f7886 */ /* 0x000fe40000000000 */
[----:B------:R-:W-:Y:S02]  /*05a0*/  FMUL R6, R0, UR4 ;  /* 0x0000000400067c20 */ /* 0x000fe40008400000 */
[----:B------:R-:W-:Y:S01]  /*05b0*/  IMAD.IADD R2, R7, 0x1, -R2 ;  /* 0x0000000107027824 */ /* 0x000fe200078e0a02 */
[----:B------:R-:W2:Y:S01]  /*05c0*/  @!UP0 S2UR UR11, SR_CgaCtaId ;  /* 0x00000000000b89c3 */ /* 0x000ea20000008800 */
[----:B------:R-:W-:Y:S01]  /*05d0*/  VOTEU.ALL UP1, P1 ;  /* 0x00000000003f7886 */ /* 0x000fe20000820000 */
[----:B------:R-:W-:Y:S01]  /*05e0*/  @!UP0 UMOV UR10, 0x400 ;  /* 0x00000400000a8882 */ /* 0x000fe20000000000 */
[----:B------:R-:W-:Y:S01]  /*05f0*/  IMAD R2, R11, 0x4, R2 ;  /* 0x000000040b027824 */ /* 0x000fe200078e0202 */
[----:B0-----:R-:W-:Y:S01]  /*0600*/  R2UR UR4, R10 ;  /* 0x000000000a0472ca */ /* 0x001fe200000e0000 */
[----:B------:R-:W0:Y:S01]  /*0610*/  F2I.U32.TRUNC.NTZ R6, R6 ;  /* 0x0000000600067305 */ /* 0x000e22000020f000 */
[----:B------:R-:W-:Y:S01]  /*0620*/  @!UP1 UMOV UR13, 0x400 ;  /* 0x00000400000d9882 */ /* 0x000fe20000000000 */
[C---:B------:R-:W-:Y:S01]  /*0630*/  IMAD.SHL.U32 R153, R2.reuse, 0x4, RZ ;  /* 0x0000000402997824 */ /* 0x040fe200078e00ff */
[----:B------:R-:W-:Y:S01]  /*0640*/  LEA.HI R0, R2, R2, RZ, 0x1 ;  /* 0x0000000202007211 */ /* 0x000fe200078f08ff */
[----:B------:R-:W5:Y:S01]  /*0650*/  @!UP1 S2UR UR16, SR_CgaCtaId ;  /* 0x00000000001099c3 */ /* 0x000f620000008800 */
[----:B------:R-:W-:Y:S01]  /*0660*/  VOTEU.ALL UP2, P1 ;  /* 0x00000000003f7886 */ /* 0x000fe20000840000 */
[----:B------:R-:W-:Y:S01]  /*0670*/  VOTEU.ALL UP3, P1 ;  /* 0x00000000003f7886 */ /* 0x000fe20000860000 */
[----:B------:R-:W-:Y:S01]  /*0680*/  LOP3.LUT R7, R0, 0xfffffffe, RZ, 0xc0, !PT ;  /* 0xfffffffe00077812 */ /* 0x000fe200078ec0ff */
[----:B------:R-:W-:Y:S01]  /*0690*/  VOTEU.ALL UP4, P1 ;  /* 0x00000000003f7886 */ /* 0x000fe20000880000 */
[----:B------:R-:W-:Y:S01]  /*06a0*/  LOP3.LUT R153, R2, 0xc, R153, 0x78, !PT ;  /* 0x0000000c02997812 */ /* 0x000fe200078e7899 */
[----:B------:R-:W-:-:S02]  /*06b0*/  VOTEU.ALL UP5, P1 ;  /* 0x00000000003f7886 */ /* 0x000fc400008a0000 */
[----:B------:R-:W-:Y:S01]  /*06c0*/  IMAD.IADD R7, R2, 0x1, -R7 ;  /* 0x0000000102077824 */ /* 0x000fe200078e0a07 */
[----:B------:R-:W-:Y:S01]  /*06d0*/  UIADD3 UR4, -UR4, URZ, URZ ;  /* 0x0000003f04047290 */ /* 0x000fe2000fffe13f */
[----:B------:R-:W3:Y:S01]  /*06e0*/  LDC R2, c[0x0][0x140] ;  /* 0x00005000ff027b82 */ /* 0x000ee20000000800 */
[----:B0-----:R-:W-:Y:S02]  /*06f0*/  R2UR UR9, R6 ;  /* 0x00000000060972ca */ /* 0x001fe400000e0000 */
[----:B------:R-:W-:Y:S02]  /*0700*/  UIMAD UR7, UR7, UR4, UR15 ;  /* 0x00000004070772a4 */ /* 0x000fe4000f8e020f */
[----:B--2---:R-:W-:Y:S01]  /*0710*/  @!UP0 ULEA UR12, UR11, UR10, 0x18 ;  /* 0x0000000a0b0c8291 */ /* 0x004fe2000f8ec03f */
[----:B------:R-:W-:Y:S01]  /*0720*/  UMOV UR4, 0x20 ;  /* 0x0000002000047882 */ /* 0x000fe20000000000 */
[----:B------:R-:W-:-:S04]  /*0730*/  @!UP1 UIADD3 UR10, -UR18, 0x100000, URZ ;  /* 0x00100000120a9890 */ /* 0x000fc8000fffe13f */
[----:B------:R-:W-:Y:S02]  /*0740*/  @!UP1 USHF.L.U32 UR11, UR10, 0xb, URZ ;  /* 0x0000000b0a0b9899 */ /* 0x000fe4000800063f */
[----:B------:R-:W-:Y:S01]  /*0750*/  @!UP1 USHF.L.U32 UR10, UR10, 0x1, URZ ;  /* 0x000000010a0a9899 */ /* 0x000fe2000800063f */
[----:B------:R-:W-:Y:S01]  /*0760*/  ISETP.NE.AND P3, PT, R7, UR7, PT ;  /* 0x0000000707007c0c */ /* 0x000fe2000bf65270 */
[----:B------:R-:W-:-:S04]  /*0770*/  @!UP0 UIADD3 UR4, -UR4, 0x100000, URZ ;  /* 0x0010000004048890 */ /* 0x000fc8000fffe13f */
[----:B------:R-:W-:Y:S02]  /*0780*/  @!UP0 USHF.L.U32 UR5, UR4, 0xb, URZ ;  /* 0x0000000b04058899 */ /* 0x000fe4000800063f */
[----:B------:R-:W-:Y:S01]  /*0790*/  @!UP0 USHF.L.U32 UR4, UR4, 0x1, URZ ;  /* 0x0000000104048899 */ /* 0x000fe2000800063f */
[----:B------:R-:W-:Y:S01]  /*07a0*/  VOTEU.ALL UP0, P0 ;  /* 0x00000000003f7886 */ /* 0x000fe20000000000 */
[----:B-----5:R-:W-:Y:S01]  /*07b0*/  @!UP1 ULEA UR13, UR16, UR13, 0x18 ;  /* 0x0000000d100d9291 */ /* 0x020fe2000f8ec03f */
[----:B------:R-:W-:Y:S01]  /*07c0*/  VOTEU.ALL UP1, P0 ;  /* 0x00000000003f7886 */ /* 0x000fe20000020000 */
[----:B------:R-:W-:Y:S01]  /*07d0*/  UIADD3 UR9, -UR9, URZ, URZ ;  /* 0x0000003f09097290 */ /* 0x000fe2000fffe13f */
[----:B------:R-:W-:Y:S01]  /*07e0*/  LOP3.LUT P0, RZ, R4, 0x7, RZ, 0xc0, !PT ;  /* 0x0000000704ff7812 */ /* 0x000fe2000780c0ff */
[----:B------:R-:W0:Y:S06]  /*07f0*/  FENCE.VIEW.ASYNC.S ;  /* 0x00000000000073c6 */ /* 0x000e2c0000000000 */
[----:B0-----:R-:W0:Y:S01]  /*0800*/  @!UP0 SYNCS.EXCH.64 URZ, [UR12+0x50], UR4 ;  /* 0x000050040c3f85b2 */ /* 0x001e220008000100 */
[----:B------:R-:W-:-:S02]  /*0810*/  @P3 LEA.HI R0, R153, R153, RZ, 0x1 ;  /* 0x0000009999003211 */ /* 0x000fc400078f08ff */
[----:B---3--:R-:W-:Y:S02]  /*0820*/  ISETP.EQ.U32.AND P1, PT, R2, 0x1, PT ;  /* 0x000000010200780c */ /* 0x008fe40003f22070 */
[----:B------:R-:W-:Y:S02]  /*0830*/  @P3 SHF.R.S32.HI R0, RZ, 0x1, R0 ;  /* 0x00000001ff003819 */ /* 0x000fe40000011400 */
[----:B------:R-:W-:-:S04]  /*0840*/  ISETP.LT.U32.AND P0, PT, R153, 0x2, !P0 ;  /* 0x000000029900780c */ /* 0x000fc80004701070 */
[----:B-1----:R-:W-:Y:S01]  /*0850*/  SEL R5, RZ, 0x1, !P0 ;  /* 0x00000001ff057807 */ /* 0x002fe20004000000 */
[----:B------:R1:W2:Y:S01]  /*0860*/  @!UP1 SYNCS.EXCH.64 URZ, [UR12+0x58], UR4 ;  /* 0x000058040c3f95b2 */ /* 0x0002a20008000100 */
[----:B------:R-:W-:Y:S01]  /*0870*/  NOP ;  /* 0x0000000000007918 */ /* 0x000fe20000000000 */
[----:B-1----:R-:W-:Y:S01]  /*0880*/  UIMAD UR4, UR17, UR9, UR8 ;  /* 0x00000009110472a4 */ /* 0x002fe2000f8e0208 */
[----:B------:R1:W3:Y:S05]  /*0890*/  @!UP2 SYNCS.EXCH.64 URZ, [UR13+0x30], UR10 ;  /* 0x0000300a0d3fa5b2 */ /* 0x0002ea0008000100 */
[----:B------:R-:W-:-:S04]  /*08a0*/  @P3 ISETP.NE.AND P4, PT, R0, UR4, PT ;  /* 0x0000000400003c0c */ /* 0x000fc8000bf85270 */
[----:B------:R-:W-:-:S04]  /*08b0*/  @P3 SEL R152, RZ, 0x1, P4 ;  /* 0x00000001ff983807 */ /* 0x000fc80002000000 */
[----:B------:R-:W-:Y:S01]  /*08c0*/  LOP3.LUT R152, R152, R5, RZ, 0xc0, !PT ;  /* 0x0000000598987212 */ /* 0x000fe200078ec0ff */
[----:B------:R1:W0:Y:S01]  /*08d0*/  @!UP3 SYNCS.EXCH.64 URZ, [UR13+0x38], UR10 ;  /* 0x0000380a0d3fb5b2 */ /* 0x0002220008000100 */
[----:B------:R1:W0:Y:S01]  /*08e0*/  @!UP4 SYNCS.EXCH.64 URZ, [UR13+0x40], UR10 ;  /* 0x0000400a0d3fc5b2 */ /* 0x0002220008000100 */
[----:B------:R1:W0:Y:S01]  /*08f0*/  @!UP5 SYNCS.EXCH.64 URZ, [UR13+0x48], UR10 ;  /* 0x0000480a0d3fd5b2 */ /* 0x0002220008000100 */
[----:B------:R-:W-:Y:S01]  /*0900*/  NOP ;  /* 0x0000000000007918 */ /* 0x000fe20000000000 */
[----:B-1----:R-:W-:Y:S05]  /*0910*/  @!P1 BRA `(.L_x_3) ;  /* 0x0000000000089947 */ /* 0x002fea0003800000 */
[----:B0-234-:R-:W-:Y:S01]  /*0920*/  UCGABAR_ARV ;  /* 0x00000000000079c7 */ /* 0x01dfe20008000000 */
[----:B------:R-:W-:Y:S05]  /*0930*/  BRA `(.L_x_4) ;  /* 0x0000000000047947 */ /* 0x000fea0003800000 */
.L_x_3:
[----:B0-234-:R-:W-:Y:S01]  /*0940*/  NOP ;  /* 0x0000000000007918 */ /* 0x01dfe20000000000 */
.L_x_4:
[----:B------:R-:W-:Y:S01]  /*0950*/  ULDC.64 UR4, c[0x0][0x598] ;  /* 0x0001660000047ab9 */ /* 0x000fe20000000a00 */
[----:B------:R-:W-:Y:S01]  /*0960*/  ULDC.64 UR50, c[0x0][0x208] ;  /* 0x0000820000327ab9 */ /* 0x000fe20000000a00 */
[----:B------:R-:W-:-:S04]  /*0970*/  ISETP.NE.U32.AND P0, PT, RZ, UR4, PT ;  /* 0x00000004ff007c0c */ /* 0x000fc8000bf05070 */
[----:B------:R-:W-:-:S13]  /*0980*/  ISETP.NE.AND.EX P0, PT, RZ, UR5, PT, P0 ;  /* 0x00000005ff007c0c */ /* 0x000fda000bf05300 */
[----:B------:R-:W-:Y:S05]  /*0990*/  @!P0 BRA `(.L_x_5) ;  /* 0x00000000001c8947 */ /* 0x000fea0003800000 */
[----:B------:R-:W0:Y:S02]  /*09a0*/  LDC.64 R6, c[0x0][0x598] ;  /* 0x00016600ff067b82 */ /* 0x000e240000000a00 */
[----:B0-----:R-:W2:Y:S02]  /*09b0*/  LDG.E.64 R6, desc[UR50][R6.64] ;  /* 0x0000003206067981 */ /* 0x001ea4000c1e1b00 */
[----:B--2---:R-:W-:-:S04]  /*09c0*/  ISETP.NE.U32.AND P0, PT, R6, RZ, PT ;  /* 0x000000ff0600720c */ /* 0x004fc80003f05070 */
[----:B------:R-:W-:-:S13]  /*09d0*/  ISETP.NE.AND.EX P0, PT, R7, RZ, PT, P0 ;  /* 0x000000ff0700720c */ /* 0x000fda0003f05300 */
[----:B------:R-:W-:Y:S05]  /*09e0*/  @!P0 BRA `(.L_x_5) ;  /* 0x0000000000088947 */ /* 0x000fea0003800000 */
[----:B------:R0:W5:Y:S01]  /*09f0*/  LD.E R23, desc[UR50][R6.64] ;  /* 0x0000003206177980 */ /* 0x000162000c101900 */
[----:B------:R-:W-:Y:S05]  /*0a00*/  BRA `(.L_x_6) ;  /* 0x0000000000247947 */ /* 0x000fea0003800000 */
.L_x_5:
[----:B------:R-:W-:Y:S02]  /*0a10*/  ULDC.64 UR4, c[0x0][0x588] ;  /* 0x0001620000047ab9 */ /* 0x000fe40000000a00 */
[----:B------:R-:W-:-:S04]  /*0a20*/  ISETP.NE.U32.AND P0, PT, RZ, UR4, PT ;  /* 0x00000004ff007c0c */ /* 0x000fc8000bf05070 */
[----:B------:R-:W-:-:S13]  /*0a30*/  ISETP.NE.AND.EX P0, PT, RZ, UR5, PT, P0 ;  /* 0x00000005ff007c0c */ /* 0x000fda000bf05300 */
[----:B------:R-:W-:Y:S05]  /*0a40*/  @!P0 BRA `(.L_x_7) ;  /* 0x00000000000c8947 */ /* 0x000fea0003800000 */
[----:B------:R-:W0:Y:S02]  /*0a50*/  LDC.64 R6, c[0x0][0x588] ;  /* 0x00016200ff067b82 */ /* 0x000e240000000a00 */
[----:B0-----:R1:W5:Y:S01]  /*0a60*/  LDG.E R23, desc[UR50][R6.64] ;  /* 0x0000003206177981 */ /* 0x001362000c1e1900 */
[----:B------:R-:W-:Y:S05]  /*0a70*/  BRA `(.L_x_6) ;  /* 0x0000000000087947 */ /* 0x000fea0003800000 */
.L_x_7:
[----:B------:R-:W-:Y:S02]  /*0a80*/  ULDC UR4, c[0x0][0x580] ;  /* 0x0001600000047ab9 */ /* 0x000fe40000000800 */
[----:B------:R-:W-:-:S07]  /*0a90*/  IMAD.U32 R23, RZ, RZ, UR4 ;  /* 0x00000004ff177e24 */ /* 0x000fce000f8e00ff */
.L_x_6:
[----:B------:R-:W-:Y:S02]  /*0aa0*/  ULDC.64 UR4, c[0x0][0x5a0] ;  /* 0x0001680000047ab9 */ /* 0x000fe40000000a00 */
[----:B------:R-:W-:-:S04]  /*0ab0*/  ISETP.NE.U32.AND P0, PT, RZ, UR4, PT ;  /* 0x00000004ff007c0c */ /* 0x000fc8000bf05070 */
[----:B------:R-:W-:-:S13]  /*0ac0*/  ISETP.NE.AND.EX P0, PT, RZ, UR5, PT, P0 ;  /* 0x00000005ff007c0c */ /* 0x000fda000bf05300 */
[----:B------:R-:W-:Y:S05]  /*0ad0*/  @!P0 BRA `(.L_x_8) ;  /* 0x00000000001c8947 */ /* 0x000fea0003800000 */
[----:B01----:R-:W0:Y:S02]  /*0ae0*/  LDC.64 R6, c[0x0][0x5a0] ;  /* 0x00016800ff067b82 */ /* 0x003e240000000a00 */
[----:B0-----:R-:W2:Y:S02]  /*0af0*/  LDG.E.64 R6, desc[UR50][R6.64] ;  /* 0x0000003206067981 */ /* 0x001ea4000c1e1b00 */
[----:B--2---:R-:W-:-:S04]  /*0b00*/  ISETP.NE.U32.AND P0, PT, R6, RZ, PT ;  /* 0x000000ff0600720c */ /* 0x004fc80003f05070 */
[----:B------:R-:W-:-:S13]  /*0b10*/  ISETP.NE.AND.EX P0, PT, R7, RZ, PT, P0 ;  /* 0x000000ff0700720c */ /* 0x000fda0003f05300 */
[----:B------:R-:W-:Y:S05]  /*0b20*/  @!P0 BRA `(.L_x_8) ;  /* 0x0000000000088947 */ /* 0x000fea0003800000 */
[----:B------:R0:W5:Y:S01]  /*0b30*/  LD.E R22, desc[UR50][R6.64] ;  /* 0x0000003206167980 */ /* 0x000162000c101900 */
[----:B------:R-:W-:Y:S05]  /*0b40*/  BRA `(.L_x_9) ;  /* 0x0000000000247947 */ /* 0x000fea0003800000 */
.L_x_8:
[----:B------:R-:W-:Y:S02]  /*0b50*/  ULDC.64 UR4, c[0x0][0x590] ;  /* 0x0001640000047ab9 */ /* 0x000fe40000000a00 */
[----:B------:R-:W-:-:S04]  /*0b60*/  ISETP.NE.U32.AND P0, PT, RZ, UR4, PT ;  /* 0x00000004ff007c0c */ /* 0x000fc8000bf05070 */
[----:B------:R-:W-:-:S13]  /*0b70*/  ISETP.NE.AND.EX P0, PT, RZ, UR5, PT, P0 ;  /* 0x00000005ff007c0c */ /* 0x000fda000bf05300 */
[----:B------:R-:W-:Y:S05]  /*0b80*/  @!P0 BRA `(.L_x_10) ;  /* 0x00000000000c8947 */ /* 0x000fea0003800000 */
[----:B01----:R-:W0:Y:S02]  /*0b90*/  LDC.64 R6, c[0x0][0x590] ;  /* 0x00016400ff067b82 */ /* 0x003e240000000a00 */
[----:B0-----:R1:W5:Y:S01]  /*0ba0*/  LDG.E R22, desc[UR50][R6.64] ;  /* 0x0000003206167981 */ /* 0x001362000c1e1900 */
[----:B------:R-:W-:Y:S05]  /*0bb0*/  BRA `(.L_x_9) ;  /* 0x0000000000087947 */ /* 0x000fea0003800000 */
.L_x_10:
[----:B------:R-:W-:Y:S02]  /*0bc0*/  ULDC UR4, c[0x0][0x584] ;  /* 0x0001610000047ab9 */ /* 0x000fe40000000800 */
[----:B------:R-:W-:-:S07]  /*0bd0*/  IMAD.U32 R22, RZ, RZ, UR4 ;  /* 0x00000004ff167e24 */ /* 0x000fce000f8e00ff */
.L_x_9:
[----:B------:R-:W-:Y:S01]  /*0be0*/  ULDC UR4, c[0x0][0x65c] ;  /* 0x0001970000047ab9 */ /* 0x000fe20000000800 */
[----:B01----:R-:W0:Y:S01]  /*0bf0*/  LDC.64 R6, c[0x0][0x650] ;  /* 0x00019400ff067b82 */ /* 0x003e220000000a00 */
[----:B------:R-:W-:Y:S01]  /*0c00*/  UISETP.NE.AND UP2, UPT, UR4, 0x1, UPT ;  /* 0x000000010400788c */ /* 0x000fe2000bf45270 */
[----:B------:R-:W-:Y:S01]  /*0c10*/  IMAD.MOV.U32 R18, RZ, RZ, -0x1 ;  /* 0xffffffffff127424 */ /* 0x000fe200078e00ff */
[----:B------:R-:W-:Y:S01]  /*0c20*/  UISETP.NE.AND UP0, UPT, UR19, 0x2, UPT ;  /* 0x000000021300788c */ /* 0x000fe2000bf05270 */
[----:B------:R-:W-:Y:S01]  /*0c30*/  IMAD.MOV.U32 R2, RZ, RZ, -0x1 ;  /* 0xffffffffff027424 */ /* 0x000fe200078e00ff */
[----:B------:R-:W-:Y:S01]  /*0c40*/  UP2UR UR40, UPR, URZ, 0x4 ;  /* 0x000000043f287883 */ /* 0x000fe20008000000 */
[----:B------:R-:W-:-:S06]  /*0c50*/  IMAD.MOV.U32 R19, RZ, RZ, -0x1 ;  /* 0xffffffffff137424 */ /* 0x000fcc00078e00ff */
[----:B------:R-:W-:Y:S01]  /*0c60*/  @UP2 ULDC UR12, c[0x0][0x10] ;  /* 0x00000400000c2ab9 */ /* 0x000fe20000000800 */
[----:B------:R-:W-:Y:S01]  /*0c70*/  @UP2 UMOV UR4, UR8 ;  /* 0x0000000800042c82 */ /* 0x000fe20008000000 */
[----:B------:R-:W-:Y:S01]  /*0c80*/  @UP2 UMOV UR5, URZ ;  /* 0x0000003f00052c82 */ /* 0x000fe20008000000 */
[----:B------:R-:W-:Y:S01]  /*0c90*/  @!UP2 ULDC UR16, c[0x0][0xc] ;  /* 0x000003000010aab9 */ /* 0x000fe20000000800 */
[----:B------:R-:W-:Y:S01]  /*0ca0*/  @UP2 UIMAD.WIDE.U32 UR12, UR15, UR12, UR4 ;  /* 0x0000000c0f0c22a5 */ /* 0x000fe2000f8e0004 */
[----:B------:R-:W-:Y:S02]  /*0cb0*/  ULDC UR10, c[0x0][0xc] ;  /* 0x00000300000a7ab9 */ /* 0x000fe40000000800 */
[----:B------:R-:W-:Y:S01]  /*0cc0*/  @UP2 UMOV UR4, URZ ;  /* 0x0000003f00042c82 */ /* 0x000fe20008000000 */
[----:B------:R-:W-:Y:S01]  /*0cd0*/  UMOV UR5, URZ ;  /* 0x0000003f00057c82 */ /* 0x000fe20008000000 */
[----:B------:R-:W-:Y:S01]  /*0ce0*/  @UP2 UIADD3 UR18, UR13, UR4, URZ ;  /* 0x000000040d122290 */ /* 0x000fe2000fffe03f */
[----:B------:R-:W-:-:S02]  /*0cf0*/  ULDC UR11, c[0x0][0x10] ;  /* 0x00000400000b7ab9 */ /* 0x000fc40000000800 */
[----:B------:R-:W-:Y:S01]  /*0d00*/  UMOV UR4, UR15 ;  /* 0x0000000f00047c82 */ /* 0x000fe20008000000 */
[----:B------:R-:W-:Y:S02]  /*0d10*/  UIMAD.WIDE.U32 UR10, UR10, UR11, URZ ;  /* 0x0000000b0a0a72a5 */ /* 0x000fe4000f8e003f */
[----:B------:R-:W-:Y:S01]  /*0d20*/  @!UP2 UIMAD.WIDE.U32 UR4, UR8, UR16, UR4 ;  /* 0x000000100804a2a5 */ /* 0x000fe2000f8e0004 */
[----:B------:R-:W-:Y:S02]  /*0d30*/  ULDC UR13, c[0x0][0x14] ;  /* 0x00000500000d7ab9 */ /* 0x000fe40000000800 */
[----:B------:R-:W-:Y:S02]  /*0d40*/  UIMAD.WIDE.U32 UR38, UR10, UR13, URZ ;  /* 0x0000000d0a2672a5 */ /* 0x000fe4000f8e003f */
[----:B------:R-:W-:Y:S02]  /*0d50*/  UIMAD UR41, UR11, UR13, URZ ;  /* 0x0000000d0b2972a4 */ /* 0x000fe4000f8e023f */
[----:B------:R-:W-:Y:S01]  /*0d60*/  @!UP2 UMOV UR12, UR4 ;  /* 0x00000004000cac82 */ /* 0x000fe20008000000 */
[----:B------:R-:W-:Y:S01]  /*0d70*/  @!UP2 UMOV UR18, UR5 ;  /* 0x000000050012ac82 */ /* 0x000fe20008000000 */
[----:B------:R-:W-:-:S02]  /*0d80*/  UIADD3 UR41, UR39, UR41, URZ ;  /* 0x0000002927297290 */ /* 0x000fc4000fffe03f */
[----:B------:R-:W-:-:S04]  /*0d90*/  UIADD3 UR4, UP1, UR12, UR38, URZ ;  /* 0x000000260c047290 */ /* 0x000fc8000ff3e03f */
[----:B------:R-:W-:Y:S02]  /*0da0*/  UIADD3.X UR5, UR18, UR41, URZ, UP1, !UPT ;  /* 0x0000002912057290 */ /* 0x000fe40008ffe43f */
[----:B------:R-:W-:Y:S02]  /*0db0*/  USEL UR4, UR4, UR12, !UP0 ;  /* 0x0000000c04047287 */ /* 0x000fe4000c000000 */
[----:B------:R-:W-:-:S04]  /*0dc0*/  USEL UR5, UR5, UR18, !UP0 ;  /* 0x0000001205057287 */ /* 0x000fc8000c000000 */
[----:B0-----:R-:W-:Y:S01]  /*0dd0*/  ISETP.LE.U32.AND P0, PT, R6, UR4, PT ;  /* 0x0000000406007c0c */ /* 0x001fe2000bf03070 */
[----:B------:R-:W-:Y:S02]  /*0de0*/  IMAD.U32 R16, RZ, RZ, UR4 ;  /* 0x00000004ff107e24 */ /* 0x000fe4000f8e00ff */
[----:B------:R-:W-:Y:S02]  /*0df0*/  IMAD.U32 R0, RZ, RZ, UR5 ;  /* 0x00000005ff007e24 */ /* 0x000fe4000f8e00ff */
[----:B------:R-:W-:-:S03]  /*0e00*/  IMAD.U32 R17, RZ, RZ, UR5 ;  /* 0x00000005ff117e24 */ /* 0x000fc6000f8e00ff */
[----:B------:R-:W-:Y:S02]  /*0e10*/  ISETP.GE.U32.AND.EX P0, PT, R0, R7, PT, P0 ;  /* 0x000000070000720c */ /* 0x000fe40003f06100 */
[----:B------:R-:W-:-:S11]  /*0e20*/  PRMT R0, RZ, 0x7610, R0 ;  /* 0x00007610ff007816 */ /* 0x000fd60000000000 */
[----:B------:R-:W-:Y:S05]  /*0e30*/  @P0 BRA `(.L_x_11) ;  /* 0x0000000400500947 */ /* 0x000fea0003800000 */
[----:B------:R-:W-:Y:S01]  /*0e40*/  ULDC.64 UR18, c[0x0][0x628] ;  /* 0x00018a0000127ab9 */ /* 0x000fe20000000a00 */
[C---:B------:R-:W-:Y:S01]  /*0e50*/  R2UR UR20, R16.reuse ;  /* 0x00000000101472ca */ /* 0x040fe200000e0000 */
[----:B------:R-:W-:Y:S01]  /*0e60*/  ULDC UR16, c[0x0][0x630] ;  /* 0x00018c0000107ab9 */ /* 0x000fe20000000800 */
[----:B------:R-:W-:Y:S02]  /*0e70*/  ISETP.NE.U32.AND P0, PT, RZ, UR18, PT ;  /* 0x00000012ff007c0c */ /* 0x000fe4000bf05070 */
[----:B------:R-:W-:Y:S02]  /*0e80*/  R2UR UR4, R16 ;  /* 0x00000000100472ca */ /* 0x000fe400000e0000 */
[----:B------:R-:W-:Y:S02]  /*0e90*/  ISETP.NE.AND.EX P0, PT, RZ, UR19, PT, P0 ;  /* 0x00000013ff007c0c */ /* 0x000fe4000bf05300 */
[----:B------:R-:W-:-:S11]  /*0ea0*/  R2UR UR5, R17 ;  /* 0x00000000110572ca */ /* 0x000fd600000e0000 */
[----:B------:R-:W-:Y:S05]  /*0eb0*/  @!P0 BRA `(.L_x_12) ;  /* 0x0000000000308947 */ /* 0x000fea0003800000 */
[----:B------:R-:W-:Y:S01]  /*0ec0*/  R2UR UR4, R16 ;  /* 0x00000000100472ca */ /* 0x000fe200000e0000 */
[----:B------:R-:W-:Y:S01]  /*0ed0*/  ULDC UR12, c[0x0][0x634] ;  /* 0x00018d00000c7ab9 */ /* 0x000fe20000000800 */
[----:B------:R-:W-:-:S11]  /*0ee0*/  R2UR UR15, R17 ;  /* 0x00000000110f72ca */ /* 0x000fd600000e0000 */
[----:B------:R-:W-:-:S04]  /*0ef0*/  UIADD3 UR12, UP1, UR4, UR12, URZ ;  /* 0x0000000c040c7290 */ /* 0x000fc8000ff3e03f */
[----:B------:R-:W-:-:S04]  /*0f00*/  UIADD3.X UR15, URZ, UR15, URZ, UP1, !UPT ;  /* 0x0000000f3f0f7290 */ /* 0x000fc80008ffe43f */
[----:B------:R-:W-:-:S04]  /*0f10*/  UIMAD.WIDE.U32 UR4, UR15, UR18, URZ ;  /* 0x000000120f0472a5 */ /* 0x000fc8000f8e003f */
[----:B------:R-:W-:Y:S02]  /*0f20*/  UIMAD.WIDE.U32 UR10, UP1, UR12, UR19, UR4 ;  /* 0x000000130c0a72a5 */ /* 0x000fe4000f820004 */
[----:B------:R-:W-:Y:S02]  /*0f30*/  UIMAD.WIDE.U32 UR4, UR12, UR18, URZ ;  /* 0x000000120c0472a5 */ /* 0x000fe4000f8e003f */
[----:B------:R-:W-:Y:S02]  /*0f40*/  UIADD3.X UR13, URZ, URZ, URZ, UP1, !UPT ;  /* 0x0000003f3f0d7290 */ /* 0x000fe40008ffe43f */
[----:B------:R-:W-:Y:S01]  /*0f50*/  UIADD3 URZ, UP1, UR5, UR10, URZ ;  /* 0x0000000a053f7290 */ /* 0x000fe2000ff3e03f */
[----:B------:R-:W-:-:S03]  /*0f60*/  UMOV UR12, UR11 ;  /* 0x0000000b000c7c82 */ /* 0x000fc60008000000 */
[----:B------:R-:W-:-:S12]  /*0f70*/  UIMAD.WIDE.U32.X UR4, UR15, UR19, UR12, UP1 ;  /* 0x000000130f0472a5 */ /* 0x000fd800088e040c */
.L_x_12:
[----:B------:R-:W-:Y:S01]  /*0f80*/  USHF.R.U64 UR4, UR4, UR16, UR5 ;  /* 0x0000001004047299 */ /* 0x000fe20008001205 */
[----:B------:R-:W-:Y:S01]  /*0f90*/  R2UR UR11, R17 ;  /* 0x00000000110b72ca */ /* 0x000fe200000e0000 */
[----:B------:R-:W-:Y:S02]  /*0fa0*/  USHF.R.U32.HI UR5, URZ, UR16, UR5 ;  /* 0x000000103f057299 */ /* 0x000fe40008011605 */
[----:B------:R-:W-:Y:S01]  /*0fb0*/  UIADD3 UR12, UP1, URZ, -UR4, URZ ;  /* 0x800000043f0c7290 */ /* 0x000fe2000ff3e03f */
[----:B------:R-:W-:Y:S01]  /*0fc0*/  ULDC.64 UR18, c[0x0][0x620] ;  /* 0x0001880000127ab9 */ /* 0x000fe20000000a00 */
[----:B------:R-:W-:Y:S02]  /*0fd0*/  UISETP.NE.AND UP2, UPT, UR40, URZ, UPT ;  /* 0x0000003f2800728c */ /* 0x000fe4000bf45270 */
[----:B------:R-:W-:Y:S01]  /*0fe0*/  UIADD3.X UR5, URZ, ~UR5, URZ, UP1, !UPT ;  /* 0x800000053f057290 */ /* 0x000fe20008ffe43f */
[----:B------:R-:W-:Y:S01]  /*0ff0*/  UMOV UR10, UR20 ;  /* 0x00000014000a7c82 */ /* 0x000fe20008000000 */
[----:B------:R-:W-:-:S02]  /*1000*/  ULDC UR13, c[0x0][0x618] ;  /* 0x00018600000d7ab9 */ /* 0x000fc40000000800 */
[----:B------:R-:W-:Y:S02]  /*1010*/  UIMAD UR5, UR5, UR18, URZ ;  /* 0x00000012050572a4 */ /* 0x000fe4000f8e023f */
[----:B------:R-:W-:Y:S02]  /*1020*/  UIMAD.WIDE.U32 UR10, UR12, UR18, UR10 ;  /* 0x000000120c0a72a5 */ /* 0x000fe4000f8e000a */
[----:B------:R-:W-:Y:S02]  /*1030*/  UIMAD UR12, UR12, UR19, UR5 ;  /* 0x000000130c0c72a4 */ /* 0x000fe4000f8e0205 */
[----:B------:R-:W-:Y:S02]  /*1040*/  @UP2 UIMAD UR7, UR17, UR9, UR8 ;  /* 0x00000009110722a4 */ /* 0x000fe4000f8e0208 */
[----:B------:R-:W-:Y:S01]  /*1050*/  UIADD3 UR11, UR11, UR12, URZ ;  /* 0x0000000c0b0b7290 */ /* 0x000fe2000fffe03f */
[----:B------:R-:W-:Y:S01]  /*1060*/  ULDC.64 UR8, c[0x0][0x640] ;  /* 0x0001900000087ab9 */ /* 0x000fe20000000a00 */
[----:B------:R-:W-:-:S02]  /*1070*/  ULDC UR15, c[0x0][0x608] ;  /* 0x00018200000f7ab9 */ /* 0x000fc40000000800 */
[----:B------:R-:W-:Y:S01]  /*1080*/  USHF.R.U64 UR20, UR10, UR13, UR11 ;  /* 0x0000000d0a147299 */ /* 0x000fe2000800120b */
[----:B------:R-:W-:Y:S01]  /*1090*/  ISETP.NE.U32.AND P0, PT, RZ, UR8, PT ;  /* 0x00000008ff007c0c */ /* 0x000fe2000bf05070 */
[----:B------:R-:W-:Y:S01]  /*10a0*/  USHF.R.U32.HI UR11, URZ, UR13, UR11 ;  /* 0x0000000d3f0b7299 */ /* 0x000fe2000801160b */
[----:B------:R-:W-:Y:S02]  /*10b0*/  ULDC UR21, c[0x0][0x658] ;  /* 0x0001960000157ab9 */ /* 0x000fe40000000800 */
[----:B------:R-:W-:Y:S01]  /*10c0*/  ISETP.NE.AND.EX P0, PT, RZ, UR9, PT, P0 ;  /* 0x00000009ff007c0c */ /* 0x000fe2000bf05300 */
[----:B------:R-:W-:Y:S02]  /*10d0*/  USHF.R.U64 UR25, UR20, UR15, UR11 ;  /* 0x0000000f14197299 */ /* 0x000fe4000800120b */
[----:B------:R-:W-:Y:S01]  /*10e0*/  USHF.R.U32.HI UR11, URZ, UR15, UR11 ;  /* 0x0000000f3f0b7299 */ /* 0x000fe2000801160b */
[----:B------:R-:W-:Y:S01]  /*10f0*/  UMOV UR10, 0xffffffff ;  /* 0xffffffff000a7882 */ /* 0x000fe20000000000 */
[----:B------:R-:W-:Y:S01]  /*1100*/  ULDC UR5, c[0x0][0x600] ;  /* 0x0001800000057ab9 */ /* 0x000fe20000000800 */
[----:B------:R-:W-:-:S02]  /*1110*/  USHF.L.U32 UR10, UR10, UR21, URZ ;  /* 0x000000150a0a7299 */ /* 0x000fc4000800063f */
[----:B------:R-:W-:Y:S02]  /*1120*/  USHF.R.U64 UR26, UR25, UR21, UR11 ;  /* 0x00000015191a7299 */ /* 0x000fe4000800120b */
[----:B------:R-:W-:Y:S02]  /*1130*/  ULOP3.LUT UR15, URZ, UR10, URZ, 0x33, !UPT ;  /* 0x0000000a3f0f7292 */ /* 0x000fe4000f8e333f */
[----:B------:R-:W-:Y:S02]  /*1140*/  UIADD3 UR19, UR5, -0x1, URZ ;  /* 0xffffffff05137890 */ /* 0x000fe4000fffe03f */
[----:B------:R-:W-:Y:S01]  /*1150*/  USHF.R.U32.HI UR11, URZ, UR21, UR11 ;  /* 0x000000153f0b7299 */ /* 0x000fe2000801160b */
[----:B------:R-:W-:Y:S01]  /*1160*/  ULDC UR22, c[0x0][0x648] ;  /* 0x0001920000167ab9 */ /* 0x000fe20000000800 */
[----:B------:R-:W-:Y:S01]  /*1170*/  ULDC UR23, c[0x0][0x638] ;  /* 0x00018e0000177ab9 */ /* 0x000fe20000000800 */
[----:B------:R-:W-:Y:S01]  /*1180*/  UMOV UR24, 0x1 ;  /* 0x0000000100187882 */ /* 0x000fe20000000000 */
[----:B------:R-:W-:Y:S01]  /*1190*/  UMOV UR10, UR26 ;  /* 0x0000001a000a7c82 */ /* 0x000fe20008000000 */
[----:B------:R-:W-:Y:S07]  /*11a0*/  @!P0 BRA `(.L_x_13) ;  /* 0x0000000000308947 */ /* 0x000fee0003800000 */
[----:B------:R-:W-:Y:S02]  /*11b0*/  ULDC UR16, c[0x0][0x64c] ;  /* 0x0001930000107ab9 */ /* 0x000fe40000000800 */
        /* <DEDUP_REMOVED lines=8> */
[----:B------:R-:W-:-:S07]  /*1240*/  UIMAD.WIDE.U32.X UR8, UR18, UR9, UR16, UP1 ;  /* 0x00000009120872a5 */ /* 0x000fce00088e0410 */
[----:B------:R-:W-:Y:S01]  /*1250*/  UMOV UR10, UR8 ;  /* 0x00000008000a7c82 */ /* 0x000fe20008000000 */
[----:B------:R-:W-:-:S05]  /*1260*/  UMOV UR11, UR9 ;  /* 0x00000009000b7c82 */ /* 0x000fca0008000000 */
.L_x_13:
[----:B------:R-:W-:Y:S01]  /*1270*/  USHF.R.U64 UR9, UR10, UR22, UR11 ;  /* 0x000000160a097299 */ /* 0x000fe2000800120b */
[----:B------:R-:W-:Y:S01]  /*1280*/  IMAD.MOV.U32 R0, RZ, RZ, 0x1 ;  /* 0x00000001ff007424 */ /* 0x000fe200078e00ff */
[----:B------:R-:W-:Y:S01]  /*1290*/  USHF.L.U32 UR8, UR24, UR21, URZ ;  /* 0x0000001518087299 */ /* 0x000fe2000800063f */
[----:B------:R-:W-:Y:S01]  /*12a0*/  IMAD.U32 R19, RZ, RZ, UR4 ;  /* 0x00000004ff137e24 */ /* 0x000fe2000f8e00ff */
[----:B------:R-:W-:Y:S02]  /*12b0*/  ULOP3.LUT UR15, UR25, UR15, URZ, 0xc0, !UPT ;  /* 0x0000000f190f7292 */ /* 0x000fe4000f8ec03f */
[----:B------:R-:W-:Y:S02]  /*12c0*/  UIADD3 UR10, -UR9, URZ, URZ ;  /* 0x0000003f090a7290 */ /* 0x000fe4000fffe13f */
[----:B------:R-:W-:Y:S02]  /*12d0*/  UIMAD UR15, UR8, UR9, UR15 ;  /* 0x00000009080f72a4 */ /* 0x000fe4000f8e020f */
[----:B------:R-:W-:-:S02]  /*12e0*/  ULOP3.LUT UR19, UR20, UR19, URZ, 0xc0, !UPT ;  /* 0x0000001314137292 */ /* 0x000fc4000f8ec03f */
[----:B------:R-:W-:Y:S01]  /*12f0*/  UIMAD UR8, UR10, UR23, UR26 ;  /* 0x000000170a0872a4 */ /* 0x000fe2000f8e021a */
[----:B------:R-:W-:Y:S01]  /*1300*/  ULDC UR9, c[0x0][0x610] ;  /* 0x0001840000097ab9 */ /* 0x000fe20000000800 */
[----:B------:R-:W-:Y:S02]  /*1310*/  UISETP.NE.AND UP1, UPT, UR40, URZ, UPT ;  /* 0x0000003f2800728c */ /* 0x000fe4000bf25270 */
[----:B------:R-:W-:Y:S02]  /*1320*/  UIMAD UR7, UR15, UR9, UR7 ;  /* 0x000000090f0772a4 */ /* 0x000fe4000f8e0207 */
[----:B------:R-:W-:-:S04]  /*1330*/  UIMAD UR8, UR8, UR5, UR19 ;  /* 0x00000005080872a4 */ /* 0x000fc8000f8e0213 */
[----:B------:R-:W-:Y:S02]  /*1340*/  USEL UR5, UR8, UR7, !UP1 ;  /* 0x0000000708057287 */ /* 0x000fe4000c800000 */
[----:B------:R-:W-:-:S04]  /*1350*/  USEL UR7, UR7, UR8, !UP1 ;  /* 0x0000000807077287 */ /* 0x000fc8000c800000 */
[----:B------:R-:W-:Y:S02]  /*1360*/  IMAD.U32 R2, RZ, RZ, UR5 ;  /* 0x00000005ff027e24 */ /* 0x000fe4000f8e00ff */
[----:B------:R-:W-:-:S07]  /*1370*/  IMAD.U32 R18, RZ, RZ, UR7 ;  /* 0x00000007ff127e24 */ /* 0x000fce000f8e00ff */
.L_x_11:
[----:B------:R-:W-:Y:S05]  /*1380*/  @!P1 BRA `(.L_x_14) ;  /* 0x00000000000c9947 */ /* 0x000fea0003800000 */
[----:B------:R-:W-:Y:S01]  /*1390*/  UCGABAR_WAIT ;  /* 0x0000000000007dc7 */ /* 0x000fe20008000000 */
[----:B------:R-:W-:Y:S01]  /*13a0*/  CCTL.IVALL ;  /* 0x00000000ff00798f */ /* 0x000fe20002000000 */
[----:B------:R-:W-:Y:S05]  /*13b0*/  BRA `(.L_x_15) ;  /* 0x0000000000047947 */ /* 0x000fea0003800000 */
.L_x_14:
[----:B------:R-:W-:Y:S06]  /*13c0*/  BAR.SYNC.DEFER_BLOCKING 0x0 ;  /* 0x0000000000007b1d */ /* 0x000fec0000010000 */
.L_x_15:
[----:B------:R-:W-:Y:S02]  /*13d0*/  ULDC UR4, c[0x0][0x28c] ;  /* 0x0000a30000047ab9 */ /* 0x000fe40000000800 */
[----:B------:R-:W-:-:S04]  /*13e0*/  UIADD3 UR4, UR4, 0x3f, URZ ;  /* 0x0000003f04047890 */ /* 0x000fc8000fffe03f */
[----:B------:R-:W-:-:S04]  /*13f0*/  USHF.R.S32.HI UR5, URZ, 0x1f, UR4 ;  /* 0x0000001f3f057899 */ /* 0x000fc80008011404 */
[----:B------:R-:W-:-:S04]  /*1400*/  ULEA.HI UR5, UR5, UR4, URZ, 0x6 ;  /* 0x0000000405057291 */ /* 0x000fc8000f8f303f */
[----:B------:R-:W-:Y:S01]  /*1410*/  USHF.R.S32.HI UR37, URZ, 0x6, UR5 ;  /* 0x000000063f257899 */ /* 0x000fe20008011405 */
[----:B------:R-:W-:Y:S11]  /*1420*/  @!P2 BRA `(.L_x_16) ;  /* 0x0000009400e0a947 */ /* 0x000ff60003800000 */
[----:B------:R-:W-:-:S06]  /*1430*/  UISETP.GT.U32.AND UP1, UPT, UR14, 0x1, UPT ;  /* 0x000000010e00788c */ /* 0x000fcc000bf24070 */
[----:B------:R-:W-:-:S13]  /*1440*/  PLOP3.LUT P0, PT, PT, PT, UP1, 0x80, 0x0 ;  /* 0x000000000000781c */ /* 0x000fda0003f0f018 */
[----:B------:R-:W-:Y:S05]  /*1450*/  @P0 EXIT ;  /* 0x000000000000094d */ /* 0x000fea0003800000 */
.L_x_17:
[----:B------:R-:W-:-:S08]  /*1460*/  NOP ;  /* 0x0000000000007918 */ /* 0x000fd00000000000 */
[----:B------:R-:W0:Y:S02]  /*1470*/  USETMAXREG.TRY_ALLOC.CTAPOOL UP1, 0xe8 ;  /* 0x000000e8000079c8 */ /* 0x000e240008020600 */
[----:B0-----:R-:W-:-:S13]  /*1480*/  PLOP3.LUT P0, PT, PT, PT, UP1, 0x80, 0x0 ;  /* 0x000000000000781c */ /* 0x001fda0003f0f018 */
[----:B------:R-:W-:Y:S05]  /*1490*/  @!P0 BRA `(.L_x_17) ;  /* 0xfffffffc00f08947 */ /* 0x000fea000383ffff */
[----:B------:R-:W-:-:S13]  /*14a0*/  LOP3.LUT P0, RZ, R0, 0xff, RZ, 0xc0, !PT ;  /* 0x000000ff00ff7812 */ /* 0x000fda000780c0ff */
[----:B------:R-:W-:Y:S05]  /*14b0*/  @!P0 EXIT ;  /* 0x000000000000894d */ /* 0x000fea0003800000 */
[----:B------:R-:W0:Y:S01]  /*14c0*/  S2UR UR5, SR_CgaCtaId ;  /* 0x00000000000579c3 */ /* 0x000e220000008800 */
[----:B------:R-:W-:Y:S01]  /*14d0*/  VIADD R8, R8, 0xffffffff ;  /* 0xffffffff08087836 */ /* 0x000fe20000000000 */
[CC--:B------:R-:W-:Y:S01]  /*14e0*/  LEA.HI R0, R9.reuse, R4.reuse, RZ, 0x2 ;  /* 0x0000000409007211 */ /* 0x0c0fe200078f10ff */
[----:B------:R-:W-:Y:S01]  /*14f0*/  UMOV UR43, 0x400 ;  /* 0x00000400002b7882 */ /* 0x000fe20000000000 */
[----:B------:R-:W-:Y:S01]  /*1500*/  LEA.HI R9, R9, R4, RZ, 0x5 ;  /* 0x0000000409097211 */ /* 0x000fe200078f28ff */
[----:B------:R-:W-:Y:S01]  /*1510*/  USHF.R.U32.HI UR4, URZ, 0x1, UR37 ;  /* 0x000000013f047899 */ /* 0x000fe20008011625 */
[C---:B------:R-:W-:Y:S01]  /*1520*/  R2UR UR45, R8.reuse ;  /* 0x00000000082d72ca */ /* 0x040fe200000e0000 */
[----:B------:R-:W-:Y:S01]  /*1530*/  ULOP3.LUT UR44, UR37, 0x1, URZ, 0xc0, !UPT ;  /* 0x00000001252c7892 */ /* 0x000fe2000f8ec03f */
[--C-:B------:R-:W-:Y:S01]  /*1540*/  SHF.R.S32.HI R154, RZ, 0x2, R0.reuse ;  /* 0x00000002ff9a7819 */ /* 0x100fe20000011400 */
[----:B------:R-:W-:Y:S01]  /*1550*/  UISETP.LT.AND UP1, UPT, UR37, 0x1, UPT ;  /* 0x000000012500788c */ /* 0x000fe2000bf21270 */
[----:B------:R-:W-:Y:S01]  /*1560*/  SHF.R.S32.HI R3, RZ, 0x1f, R0 ;  /* 0x0000001fff037819 */ /* 0x000fe20000011400 */
[----:B------:R-:W-:Y:S01]  /*1570*/  ULOP3.LUT UR4, UR4, 0x1, URZ, 0xc0, !UPT ;  /* 0x0000000104047892 */ /* 0x000fe2000f8ec03f */
[----:B------:R-:W-:Y:S01]  /*1580*/  SHF.R.S32.HI R9, RZ, 0x5, R9 ;  /* 0x00000005ff097819 */ /* 0x000fe20000011409 */
[----:B------:R-:W-:Y:S01]  /*1590*/  ULDC UR6, c[0x0][0x284] ;  /* 0x0000a10000067ab9 */ /* 0x000fe20000000800 */
[----:B------:R-:W-:Y:S01]  /*15a0*/  LEA.HI R3, R3, R154, RZ, 0x3 ;  /* 0x0000009a03037211 */ /* 0x000fe200078f18ff */
[----:B------:R-:W-:Y:S01]  /*15b0*/  USEL UR44, UR44, URZ, !UP0 ;  /* 0x0000003f2c2c7287 */ /* 0x000fe2000c000000 */
[----:B------:R-:W-:Y:S01]  /*15c0*/  ISETP.NE.AND P0, PT, R8, RZ, PT ;  /* 0x000000ff0800720c */ /* 0x000fe20003f05270 */
[----:B------:R-:W-:Y:S01]  /*15d0*/  USEL UR47, UR37, 0x1, UP1 ;  /* 0x00000001252f7887 */ /* 0x000fe20008800000 */
[----:B------:R-:W-:Y:S01]  /*15e0*/  LOP3.LUT R3, R3, 0xfffffff8, RZ, 0xc0, !PT ;  /* 0xfffffff803037812 */ /* 0x000fe200078ec0ff */
[----:B------:R-:W-:Y:S01]  /*15f0*/  USHF.L.U32 UR45, UR45, 0x3, URZ ;  /* 0x000000032d2d7899 */ /* 0x000fe2000800063f */
[----:B------:R-:W-:Y:S01]  /*1600*/  SEL R172, RZ, 0x1, P0 ;  /* 0x00000001ffac7807 */ /* 0x000fe20000000000 */
[----:B------:R-:W-:-:S02]  /*1610*/  UISETP.EQ.U32.AND UP0, UPT, UR4, 0x1, !UP0 ;  /* 0x000000010400788c */ /* 0x000fc4000c702070 */
[----:B------:R-:W-:Y:S01]  /*1620*/  IMAD.IADD R154, R154, 0x1, -R3 ;  /* 0x000000019a9a7824 */ /* 0x000fe200078e0a03 */
[----:B0-----:R-:W-:Y:S01]  /*1630*/  ULEA UR43, UR5, UR43, 0x18 ;  /* 0x0000002b052b7291 */ /* 0x001fe2000f8ec03f */
[----:B------:R-:W-:Y:S01]  /*1640*/  IMAD.U32 R158, RZ, RZ, UR45 ;  /* 0x0000002dff9e7e24 */ /* 0x000fe2000f8e00ff */
[----:B------:R-:W-:Y:S01]  /*1650*/  LOP3.LUT R3, R0, 0xfffffffc, RZ, 0xc0, !PT ;  /* 0xfffffffc00037812 */ /* 0x000fe200078ec0ff */
[C-C-:B------:R-:W-:Y:S01]  /*1660*/  IMAD R161, R9.reuse, -0x10, -R154.reuse ;  /* 0xfffffff009a17824 */ /* 0x140fe200078e0a9a */
[----:B------:R-:W-:Y:S01]  /*1670*/  UIADD3 UR46, UR43, 0x30, URZ ;  /* 0x000000302b2e7890 */ /* 0x000fe2000fffe03f */
[--C-:B------:R-:W-:Y:S01]  /*1680*/  SHF.R.S32.HI R155, RZ, 0x1f, R154.reuse ;  /* 0x0000001fff9b7819 */ /* 0x100fe2000001149a */
[----:B------:R-:W-:Y:S01]  /*1690*/  ULOP3.LUT UR36, UR42, 0x1, URZ, 0xfc, !UPT ;  /* 0x000000012a247892 */ /* 0x000fe2000f8efc3f */
[----:B------:R-:W-:Y:S01]  /*16a0*/  LOP3.LUT R160, R158, 0x8, RZ, 0xc0, !PT ;  /* 0x000000089ea07812 */ /* 0x000fe200078ec0ff */
[----:B------:R-:W-:Y:S01]  /*16b0*/  IMAD.IADD R156, R4, 0x1, -R3 ;  /* 0x00000001049c7824 */ /* 0x000fe200078e0a03 */
[----:B------:R-:W-:Y:S01]  /*16c0*/  LOP3.LUT R158, R158, 0x8, RZ, 0xc, !PT ;  /* 0x000000089e9e7812 */ /* 0x000fe200078e0cff */
[----:B------:R-:W-:Y:S01]  /*16d0*/  IMAD.U32 R157, RZ, RZ, UR46 ;  /* 0x0000002eff9d7e24 */ /* 0x000fe2000f8e00ff */
[----:B------:R-:W-:Y:S01]  /*16e0*/  LOP3.LUT R160, R160, 0x18, RZ, 0x3c, !PT ;  /* 0x00000018a0a07812 */ /* 0x000fe200078e3cff */
[----:B------:R-:W-:Y:S01]  /*16f0*/  IMAD.WIDE R154, R9, 0x10, R154 ;  /* 0x00000010099a7825 */ /* 0x000fe200078e029a */
[----:B------:R-:W-:-:S02]  /*1700*/  UIADD3 UR47, -UR47, UR37, URZ ;  /* 0x000000252f2f7290 */ /* 0x000fc4000fffe13f */
[----:B------:R-:W-:Y:S01]  /*1710*/  USEL UR48, URZ, 0x1, !UP0 ;  /* 0x000000013f307887 */ /* 0x000fe2000c000000 */
[----:B------:R-:W-:Y:S02]  /*1720*/  VIADD R159, R157, UR45 ;  /* 0x0000002d9d9f7c36 */ /* 0x000fe40008000000 */
[----:B------:R-:W-:-:S09]  /*1730*/  VIADD R161, R161, UR6 ;  /* 0x00000006a1a17c36 */ /* 0x000fd20008000000 */
.L_x_293:
[----:B------:R-:W-:Y:S01]  /*1740*/  SHF.L.U32 R0, R172, 0x1f, RZ ;  /* 0x0000001fac007819 */ /* 0x000fe200000006ff */
[----:B------:R-:W-:Y:S02]  /*1750*/  ULDC UR4, c[0x0][0x28c] ;  /* 0x0000a30000047ab9 */ /* 0x000fe40000000800 */
[----:B------:R-:W-:Y:S01]  /*1760*/  ISETP.LT.AND P1, PT, RZ, UR4, PT ;  /* 0x00000004ff007c0c */ /* 0x000fe2000bf21270 */
[----:B------:R-:W0:Y:S02]  /*1770*/  SYNCS.PHASECHK.TRANS64.TRYWAIT P0, [R157+UR45], R0 ;  /* 0x000000009d0075a7 */ /* 0x000e24000800016d */
[----:B0-234-:R-:W-:Y:S10]  /*1780*/  @!P0 BRA `(.L_x_18) ;  /* 0x000000a400008947 */ /* 0x01dff40003800000 */
.L_x_313:
[----:B------:R-:W-:Y:S05]  /*1790*/  @P1 BRA `(.L_x_19) ;  /* 0x0000000000401947 */ /* 0x000fea0003800000 */
[----:B0-----:R-:W-:Y:S01]  /*17a0*/  MOV R0, 0x0 ;  /* 0x0000000000007802 */ /* 0x001fe20000000f00 */
[----:B------:R-:W-:Y:S01]  /*17b0*/  ULDC.64 UR4, c[0x4][0x68] ;  /* 0x01001a0000047ab9 */ /* 0x000fe20000000a00 */
[----:B------:R-:W-:Y:S01]  /*17c0*/  ULDC.64 UR6, c[0x4][0x8] ;  /* 0x0100020000067ab9 */ /* 0x000fe20000000a00 */
[----:B------:R-:W-:Y:S01]  /*17d0*/  IMAD.U32 R4, RZ, RZ, UR4 ;  /* 0x00000004ff047e24 */ /* 0x000fe2000f8e00ff */
[----:B------:R0:W1:Y:S01]  /*17e0*/  LDC.64 R14, c[0x4][R0] ;  /* 0x01000000000e7b82 */ /* 0x0000620000000a00 */
[----:B------:R-:W-:Y:S01]  /*17f0*/  IMAD.U32 R5, RZ, RZ, UR5 ;  /* 0x00000005ff057e24 */ /* 0x000fe2000f8e00ff */
[----:B------:R-:W-:Y:S01]  /*1800*/  ULDC.64 UR4, c[0x4][0x70] ;  /* 0x01001c0000047ab9 */ /* 0x000fe20000000a00 */
[----:B------:R-:W-:Y:S02]  /*1810*/  IMAD.U32 R10, RZ, RZ, UR6 ;  /* 0x00000006ff0a7e24 */ /* 0x000fe4000f8e00ff */
[----:B------:R-:W-:Y:S02]  /*1820*/  IMAD.U32 R6, RZ, RZ, UR4 ;  /* 0x00000004ff067e24 */ /* 0x000fe4000f8e00ff */
[----:B------:R-:W-:-:S02]  /*1830*/  IMAD.U32 R7, RZ, RZ, UR5 ;  /* 0x00000005ff077e24 */ /* 0x000fc4000f8e00ff */
[----:B------:R-:W-:Y:S02]  /*1840*/  IMAD.U32 R11, RZ, RZ, UR7 ;  /* 0x00000007ff0b7e24 */ /* 0x000fe4000f8e00ff */
[----:B------:R-:W-:Y:S02]  /*1850*/  IMAD.MOV.U32 R8, RZ, RZ, 0x1e1 ;  /* 0x000001e1ff087424 */ /* 0x000fe400078e00ff */
[----:B------:R-:W-:Y:S02]  /*1860*/  IMAD.MOV.U32 R12, RZ, RZ, 0x1 ;  /* 0x00000001ff0c7424 */ /* 0x000fe400078e00ff */
[----:B0-----:R-:W-:-:S07]  /*1870*/  IMAD.MOV.U32 R13, RZ, RZ, RZ ;  /* 0x000000ffff0d7224 */ /* 0x001fce00078e00ff */
[----:B------:R-:W-:-:S07]  /*1880*/  LEPC R20, `(.L_x_19) ;  /* 0x000000001014794e */ /* 0x000fce0000000000 */
[----:B-1---5:R-:W-:Y:S05]  /*1890*/  CALL.ABS.NOINC R14 ;  /* 0x000000000e007343 */ /* 0x022fea0003c00000 */
.L_x_19:
[----:B0-----:R-:W-:-:S05]  /*18a0*/  IMAD.U32 R0, RZ, RZ, UR36 ;  /* 0x00000024ff007e24 */ /* 0x001fca000f8e00ff */
[----:B------:R-:W-:-:S13]  /*18b0*/  ISETP.NE.AND P0, PT, R0, 0x3, PT ;  /* 0x000000030000780c */ /* 0x000fda0003f05270 */
[----:B------:R-:W-:Y:S05]  /*18c0*/  @!P0 BRA `(.L_x_20) ;  /* 0x0000000000048947 */ /* 0x000fea0003800000 */
[----:B------:R-:W-:Y:S01]  /*18d0*/  BPT.TRAP 0x1 ;  /* 0x000000040000795c */ /* 0x000fe20000300000 */
.L_x_20:
[----:B------:R-:W-:Y:S02]  /*18e0*/  IMAD.U32 R3, RZ, RZ, UR44 ;  /* 0x0000002cff037e24 */ /* 0x000fe4000f8e00ff */
[----:B------:R-:W-:-:S03]  /*18f0*/  IMAD.U32 R0, RZ, RZ, UR48 ;  /* 0x00000030ff007e24 */ /* 0x000fc6000f8e00ff */
[----:B------:R-:W-:Y:S02]  /*1900*/  LEA R3, R3, UR43, 0x3 ;  /* 0x0000002b03037c11 */ /* 0x000fe4000f8e18ff */
[----:B------:R-:W-:-:S04]  /*1910*/  SHF.L.U32 R0, R0, 0x1f, RZ ;  /* 0x0000001f00007819 */ /* 0x000fc800000006ff */
[----:B------:R0:W1:Y:S01]  /*1920*/  SYNCS.PHASECHK.TRANS64.TRYWAIT P1, [R3+URZ], R0 ;  /* 0x00000000030075a7 */ /* 0x000062000802017f */
[----:B------:R-:W-:Y:S05]  /*1930*/  @!P0 BRA `(.L_x_21) ;  /* 0x0000000000048947 */ /* 0x000fea0003800000 */
[----:B------:R-:W-:Y:S01]  /*1940*/  BPT.TRAP 0x1 ;  /* 0x000000040000795c */ /* 0x000fe20000300000 */
.L_x_21:
[----:B------:R-:W-:-:S05]  /*1950*/  IMAD.U32 R4, RZ, RZ, UR47 ;  /* 0x0000002fff047e24 */ /* 0x000fca000f8e00ff */
[----:B------:R-:W-:Y:S01]  /*1960*/  ISETP.GE.AND P2, PT, R4, 0x1, PT ;  /* 0x000000010400780c */ /* 0x000fe20003f46270 */
[----:B-1----:R-:W-:-:S12]  /*1970*/  @P1 BRA `(.L_x_22) ;  /* 0x0000000000081947 */ /* 0x002fd80003800000 */
[----:B------:R-:W1:Y:S02]  /*1980*/  SYNCS.PHASECHK.TRANS64.TRYWAIT P1, [R3+URZ], R0 ;  /* 0x00000000030075a7 */ /* 0x000e64000802017f */
[----:B-1----:R-:W-:Y:S05]  /*1990*/  @!P1 BRA `(.L_x_23) ;  /* 0x000000a000909947 */ /* 0x002fea0003800000 */
.L_x_22:
[----:B------:R-:W-:Y:S05]  /*19a0*/  WARPSYNC.ALL ;  /* 0x0000000000007948 */ /* 0x000fea0003800000 */
[----:B------:R-:W-:Y:S01]  /*19b0*/  UIADD3 UR4, UR43, 0x100, URZ ;  /* 0x000001002b047890 */ /* 0x000fe2000fffe03f */
[----:B------:R-:W-:Y:S01]  /*19c0*/  WARPGROUP.ARRIVE ;  /* 0x00000000000079c5 */ /* 0x000fe20000000000 */
[----:B------:R-:W-:Y:S02]  /*19d0*/  UIADD3 UR5, UR43, 0x8100, URZ ;  /* 0x000081002b057890 */ /* 0x000fe4000fffe03f */
[----:B------:R-:W-:Y:S02]  /*19e0*/  USHF.R.U32.HI UR4, URZ, 0x4, UR4 ;  /* 0x000000043f047899 */ /* 0x000fe40008011604 */
[----:B------:R-:W-:-:S02]  /*19f0*/  USHF.R.U32.HI UR5, URZ, 0x4, UR5 ;  /* 0x000000043f057899 */ /* 0x000fc40008011605 */
[----:B------:R-:W-:Y:S02]  /*1a00*/  ULOP3.LUT UR4, UR4, 0x3fff, URZ, 0xc0, !UPT ;  /* 0x00003fff04047892 */ /* 0x000fe4000f8ec03f */
[----:B------:R-:W-:Y:S02]  /*1a10*/  ULOP3.LUT UR5, UR5, 0x3fff, URZ, 0xc0, !UPT ;  /* 0x00003fff05057892 */ /* 0x000fe4000f8ec03f */
[----:B------:R-:W-:Y:S02]  /*1a20*/  ULOP3.LUT UR4, UR4, 0x10000, URZ, 0xfc, !UPT ;  /* 0x0001000004047892 */ /* 0x000fe4000f8efc3f */
[----:B------:R-:W-:Y:S02]  /*1a30*/  ULOP3.LUT UR5, UR5, 0x10000, URZ, 0xfc, !UPT ;  /* 0x0001000005057892 */ /* 0x000fe4000f8efc3f */
[----:B------:R-:W-:Y:S02]  /*1a40*/  ULEA UR7, UR44, UR4, 0xa ;  /* 0x000000042c077291 */ /* 0x000fe4000f8e503f */
[----:B------:R-:W-:Y:S01]  /*1a50*/  ULEA UR6, UR44, UR5, 0xc ;  /* 0x000000052c067291 */ /* 0x000fe2000f8e603f */
[----:B------:R-:W-:Y:S01]  /*1a60*/  UMOV UR9, 0x40000040 ;  /* 0x4000004000097882 */ /* 0x000fe20000000000 */
[----:B------:R-:W-:-:S03]  /*1a70*/  UMOV UR11, 0x40000040 ;  /* 0x40000040000b7882 */ /* 0x000fc60000000000 */
[----:B------:R-:W-:Y:S02]  /*1a80*/  UMOV UR8, UR7 ;  /* 0x0000000700087c82 */ /* 0x000fe40008000000 */
[----:B------:R-:W-:Y:S02]  /*1a90*/  UMOV UR10, UR6 ;  /* 0x00000006000a7c82 */ /* 0x000fe40008000000 */
[----:B------:R-:W-:Y:S01]  /*1aa0*/  HGMMA.64x256x8.F32.TF32 R24, gdesc[UR8], RZ, !UPT, gsb0 ;  /* 0x07e00000081879f0 */ /* 0x000fe2000c0028ff */
[----:B------:R-:W-:Y:S02]  /*1ab0*/  UIADD3 UR8, UR7, 0x2, URZ ;  /* 0x0000000207087890 */ /* 0x000fe4000fffe03f */
[----:B------:R-:W-:Y:S01]  /*1ac0*/  UIADD3 UR10, UR6, 0x2, URZ ;  /* 0x00000002060a7890 */ /* 0x000fe2000fffe03f */
[----:B------:R-:W-:Y:S01]  /*1ad0*/  UMOV UR9, 0x40000040 ;  /* 0x4000004000097882 */ /* 0x000fe20000000000 */
[----:B------:R-:W-:Y:S01]  /*1ae0*/  UMOV UR11, 0x40000040 ;  /* 0x40000040000b7882 */ /* 0x000fe20000000000 */
[----:B------:R-:W-:-:S02]  /*1af0*/  WARPGROUP.DEPBAR.LE gsb0, 0x0 ;  /* 0x00008000000079c5 */ /* 0x000fc40000010000 */
[----:B------:R-:W-:-:S15]  /*1b00*/  WARPGROUP.ARRIVE ;  /* 0x00000000000079c5 */ /* 0x000fde0000000000 */
[----:B------:R-:W-:-:S05]  /*1b10*/  NOP ;  /* 0x0000000000007918 */ /* 0x000fca0000000000 */
[----:B------:R-:W-:Y:S01]  /*1b20*/  HGMMA.64x256x8.F32.TF32 R24, gdesc[UR8], R24, gsb0 ;  /* 0x07e00000081879f0 */ /* 0x000fe20008002818 */
[----:B------:R-:W-:Y:S02]  /*1b30*/  UIADD3 UR8, UR7, 0x4, URZ ;  /* 0x0000000407087890 */ /* 0x000fe4000fffe03f */
[----:B------:R-:W-:Y:S01]  /*1b40*/  UIADD3 UR10, UR6, 0x4, URZ ;  /* 0x00000004060a7890 */ /* 0x000fe2000fffe03f */
[----:B------:R-:W-:Y:S01]  /*1b50*/  UMOV UR9, 0x40000040 ;  /* 0x4000004000097882 */ /* 0x000fe20000000000 */
[----:B------:R-:W-:Y:S01]  /*1b60*/  UMOV UR11, 0x40000040 ;  /* 0x40000040000b7882 */ /* 0x000fe20000000000 */
[----:B------:R-:W-:Y:S02]  /*1b70*/  WARPGROUP.DEPBAR.LE gsb0, 0x0 ;  /* 0x00008000000079c5 */ /* 0x000fe40000010000 */
        /* <DEDUP_REMOVED lines=42> */
[----:B------:R-:W-:Y:S03]  /*1e20*/  HGMMA.64x256x8.F32.TF32 R24, gdesc[UR8], R24, gsb0 ;  /* 0x07e00000081879f0 */ /* 0x000fe60008002818 */
[----:B------:R-:W-:Y:S02]  /*1e30*/  WARPGROUP.DEPBAR.LE gsb0, 0x0 ;  /* 0x00008000000079c5 */ /* 0x000fe40000010000 */
[----:B------:R-:W-:Y:S05]  /*1e40*/  @!P2 BRA `(.L_x_24) ;  /* 0x0000000400a4a947 */ /* 0x000fea0003800000 */
[----:B------:R-:W-:Y:S01]  /*1e50*/  UIADD3 UR6, UR44, 0x1, URZ ;  /* 0x000000012c067890 */ /* 0x000fe2000fffe03f */
[----:B01----:R-:W-:Y:S02]  /*1e60*/  IMAD.U32 R0, RZ, RZ, UR47 ;  /* 0x0000002fff007e24 */ /* 0x003fe4000f8e00ff */
[----:B------:R-:W-:Y:S01]  /*1e70*/  IMAD.U32 R3, RZ, RZ, UR44 ;  /* 0x0000002cff037e24 */ /* 0x000fe2000f8e00ff */
[----:B------:R-:W-:-:S04]  /*1e80*/  UISETP.NE.AND UP0, UPT, UR6, 0x2, UPT ;  /* 0x000000020600788c */ /* 0x000fc8000bf05270 */
[----:B------:R-:W-:Y:S02]  /*1e90*/  USEL UR7, URZ, 0x1, UP0 ;  /* 0x000000013f077887 */ /* 0x000fe40008000000 */
[----:B------:R-:W-:Y:S02]  /*1ea0*/  USEL UR6, UR6, URZ, UP0 ;  /* 0x0000003f06067287 */ /* 0x000fe40008000000 */
[----:B------:R-:W-:-:S06]  /*1eb0*/  ULOP3.LUT UR7, UR48, UR7, URZ, 0x3c, !UPT ;  /* 0x0000000730077292 */ /* 0x000fcc000f8e3c3f */
[----:B------:R-:W-:-:S07]  /*1ec0*/  IMAD.U32 R6, RZ, RZ, UR7 ;  /* 0x00000007ff067e24 */ /* 0x000fce000f8e00ff */
.L_x_31:
[----:B------:R-:W-:Y:S05]  /*1ed0*/  @!P0 BRA `(.L_x_25) ;  /* 0x0000000000048947 */ /* 0x000fea0003800000 */
[----:B------:R-:W-:Y:S01]  /*1ee0*/  BPT.TRAP 0x1 ;  /* 0x000000040000795c */ /* 0x000fe20000300000 */
.L_x_25:
[----:B------:R-:W-:Y:S01]  /*1ef0*/  ULEA UR7, UR6, UR43, 0x3 ;  /* 0x0000002b06077291 */ /* 0x000fe2000f8e183f */
[----:B------:R-:W-:-:S08]  /*1f00*/  SHF.L.U32 R4, R6, 0x1f, RZ ;  /* 0x0000001f06047819 */ /* 0x000fd000000006ff */
[----:B------:R0:W1:Y:S01]  /*1f10*/  SYNCS.PHASECHK.TRANS64.TRYWAIT P1, [UR7], R4 ;  /* 0x00000004ff0075a7 */ /* 0x0000620008020147 */
[----:B------:R-:W-:Y:S05]  /*1f20*/  @!P0 BRA `(.L_x_26) ;  /* 0x0000000000048947 */ /* 0x000fea0003800000 */
[----:B------:R-:W-:Y:S01]  /*1f30*/  BPT.TRAP 0x1 ;  /* 0x000000040000795c */ /* 0x000fe20000300000 */
.L_x_26:
[----:B-1----:R-:W-:Y:S05]  /*1f40*/  @P1 BRA `(.L_x_27) ;  /* 0x0000000000081947 */ /* 0x002fea0003800000 */
[----:B------:R-:W1:Y:S02]  /*1f50*/  SYNCS.PHASECHK.TRANS64.TRYWAIT P1, [UR7], R4 ;  /* 0x00000004ff0075a7 */ /* 0x000e640008020147 */
[----:B-1----:R-:W-:Y:S05]  /*1f60*/  @!P1 BRA `(.L_x_28) ;  /* 0x0000009c00309947 */ /* 0x002fea0003800000 */
.L_x_27:
[----:B------:R-:W-:Y:S01]  /*1f70*/  ULEA UR12, UR6, UR4, 0xa ;  /* 0x00000004060c7291 */ /* 0x000fe2000f8e503f */
[----:B------:R-:W-:Y:S01]  /*1f80*/  WARPGROUP.ARRIVE ;  /* 0x00000000000079c5 */ /* 0x000fe20000000000 */
[----:B------:R-:W-:Y:S01]  /*1f90*/  ULEA UR7, UR6, UR5, 0xc ;  /* 0x0000000506077291 */ /* 0x000fe2000f8e603f */
[----:B------:R-:W-:Y:S01]  /*1fa0*/  UMOV UR9, 0x40000040 ;  /* 0x4000004000097882 */ /* 0x000fe20000000000 */
[----:B------:R-:W-:-:S03]  /*1fb0*/  UMOV UR11, 0x40000040 ;  /* 0x40000040000b7882 */ /* 0x000fc60000000000 */
[----:B------:R-:W-:Y:S02]  /*1fc0*/  UMOV UR8, UR12 ;  /* 0x0000000c00087c82 */ /* 0x000fe40008000000 */
[----:B------:R-:W-:Y:S02]  /*1fd0*/  UMOV UR10, UR7 ;  /* 0x00000007000a7c82 */ /* 0x000fe40008000000 */
[----:B------:R-:W-:Y:S01]  /*1fe0*/  HGMMA.64x256x8.F32.TF32 R24, gdesc[UR8], R24, gsb0 ;  /* 0x07e00000081879f0 */ /* 0x000fe20008002818 */
        /* <DEDUP_REMOVED lines=58> */
[----:B------:R-:W-:Y:S01]  /*2390*/  BPT.TRAP 0x1 ;  /* 0x000000040000795c */ /* 0x000fe20000300000 */
.L_x_29:
[----:B------:R-:W-:Y:S01]  /*23a0*/  ISETP.NE.AND P1, PT, R152, RZ, PT ;  /* 0x000000ff9800720c */ /* 0x000fe20003f25270 */
[----:B------:R-:W-:-:S12]  /*23b0*/  UISETP.GT.U32.AND UP0, UPT, UR42, 0x1, UPT ;  /* 0x000000012a00788c */ /* 0x000fd8000bf04070 */
[----:B01----:R-:W-:-:S05]  /*23c0*/  @P1 LEA R4, R3, UR43, 0x3 ;  /* 0x0000002b03041c11 */ /* 0x003fca000f8e18ff */
[----:B------:R-:W-:-:S05]  /*23d0*/  @P1 VIADD R4, R4, 0x10 ;  /* 0x0000001004041836 */ /* 0x000fca0000000000 */
[----:B------:R-:W-:-:S04]  /*23e0*/  @P1 PRMT R4, R153, 0x654, R4 ;  /* 0x0000065499041816 */ /* 0x000fc80000000004 */
[----:B------:R0:W-:Y:S01]  /*23f0*/  @P1 SYNCS.ARRIVE.TRANS64.RED.A1T0 RZ, [R4+URZ], RZ ;  /* 0x000000ff04ff19a7 */ /* 0x0001e2000810043f */
[----:B------:R-:W-:-:S13]  /*2400*/  PLOP3.LUT P1, PT, PT, PT, UP0, 0x80, 0x0 ;  /* 0x000000000000781c */ /* 0x000fda0003f2f008 */
[----:B0-----:R-:W-:Y:S05]  /*2410*/  @P1 BRA `(.L_x_30) ;  /* 0x0000000000041947 */ /* 0x001fea0003800000 */
[----:B------:R-:W-:Y:S01]  /*2420*/  BPT.TRAP 0x1 ;  /* 0x000000040000795c */ /* 0x000fe20000300000 */
.L_x_30:
[----:B------:R-:W-:Y:S01]  /*2430*/  UIADD3 UR6, UR6, 0x1, URZ ;  /* 0x0000000106067890 */ /* 0x000fe2000fffe03f */
[C---:B------:R-:W-:Y:S01]  /*2440*/  ISETP.GT.AND P2, PT, R0.reuse, 0x1, PT ;  /* 0x000000010000780c */ /* 0x040fe20003f44270 */
[----:B------:R-:W-:Y:S02]  /*2450*/  VIADD R3, R3, 0x1 ;  /* 0x0000000103037836 */ /* 0x000fe40000000000 */
[----:B------:R-:W-:Y:S01]  /*2460*/  UISETP.NE.AND UP0, UPT, UR6, 0x2, UPT ;  /* 0x000000020600788c */ /* 0x000fe2000bf05270 */
[----:B------:R-:W-:Y:S02]  /*2470*/  VIADD R0, R0, 0xffffffff ;  /* 0xffffffff00007836 */ /* 0x000fe40000000000 */
[C---:B------:R-:W-:Y:S01]  /*2480*/  ISETP.NE.AND P1, PT, R3.reuse, 0x2, PT ;  /* 0x000000020300780c */ /* 0x040fe20003f25270 */
[----:B------:R-:W-:Y:S02]  /*2490*/  USEL UR7, URZ, 0x1, UP0 ;  /* 0x000000013f077887 */ /* 0x000fe40008000000 */
[----:B------:R-:W-:Y:S01]  /*24a0*/  USEL UR6, UR6, URZ, UP0 ;  /* 0x0000003f06067287 */ /* 0x000fe20008000000 */
[----:B------:R-:W-:-:S03]  /*24b0*/  SEL R3, R3, RZ, P1 ;  /* 0x000000ff03037207 */ /* 0x000fc60000800000 */
[----:B------:R-:W-:Y:S01]  /*24c0*/  LOP3.LUT R6, R6, UR7, RZ, 0x3c, !PT ;  /* 0x0000000706067c12 */ /* 0x000fe2000f8e3cff */
[----:B------:R-:W-:Y:S07]  /*24d0*/  @P2 BRA `(.L_x_31) ;  /* 0xfffffff8007c2947 */ /* 0x000fee000383ffff */
.L_x_24:
[----:B------:R-:W-:Y:S01]  /*24e0*/  ULDC UR4, c[0x0][0x28c] ;  /* 0x0000a30000047ab9 */ /* 0x000fe20000000800 */
[----:B------:R2:W-:Y:S01]  /*24f0*/  SYNCS.ARRIVE.TRANS64.A1T0 RZ, [R158+UR46], RZ ;  /* 0x000000ff9eff79a7 */ /* 0x0005e2000810002e */
[----:B------:R-:W-:-:S06]  /*2500*/  UISETP.GE.AND UP0, UPT, UR4, 0x1, UPT ;  /* 0x000000010400788c */ /* 0x000fcc000bf06270 */
[----:B------:R-:W-:-:S13]  /*2510*/  PLOP3.LUT P1, PT, PT, PT, UP0, 0x80, 0x0 ;  /* 0x000000000000781c */ /* 0x000fda0003f2f008 */
[----:B--2---:R-:W-:Y:S05]  /*2520*/  @!P1 BRA `(.L_x_32) ;  /* 0x0000000000409947 */ /* 0x004fea0003800000 */
[----:B------:R-:W-:Y:S05]  /*2530*/  @!P0 BRA `(.L_x_33) ;  /* 0x0000000000048947 */ /* 0x000fea0003800000 */
[----:B------:R-:W-:Y:S01]  /*2540*/  BPT.TRAP 0x1 ;  /* 0x000000040000795c */ /* 0x000fe20000300000 */
.L_x_33:
[----:B------:R-:W-:Y:S01]  /*2550*/  ISETP.NE.AND P0, PT, R152, RZ, PT ;  /* 0x000000ff9800720c */ /* 0x000fe20003f05270 */
[----:B01----:R-:W-:-:S12]  /*2560*/  IMAD.U32 R3, RZ, RZ, UR43 ;  /* 0x0000002bff037e24 */ /* 0x003fd8000f8e00ff */
[----:B------:R-:W-:-:S05]  /*2570*/  VOTEU.ANY UP0, P0 ;  /* 0x00000000003f7886 */ /* 0x000fca0000000100 */
[----:B------:R-:W-:Y:S02]  /*2580*/  @UP0 UIADD3 UR5, UR47, UR44, URZ ;  /* 0x0000002c2f050290 */ /* 0x000fe4000fffe03f */
[----:B------:R-:W-:-:S04]  /*2590*/  UISETP.GT.U32.AND UP0, UPT, UR42, 0x1, UPT ;  /* 0x000000012a00788c */ /* 0x000fc8000bf04070 */
[----:B------:R-:W-:-:S04]  /*25a0*/  IMAD.U32 R0, RZ, RZ, UR5 ;  /* 0x00000005ff007e24 */ /* 0x000fc8000f8e00ff */
[----:B------:R-:W-:-:S05]  /*25b0*/  @P0 IMAD.SHL.U32 R0, R0, 0x8, RZ ;  /* 0x0000000800000824 */ /* 0x000fca00078e00ff */
[----:B------:R-:W-:-:S04]  /*25c0*/  @P0 LOP3.LUT R0, R0, 0x8, RZ, 0xc0, !PT ;  /* 0x0000000800000812 */ /* 0x000fc800078ec0ff */
[----:B------:R-:W-:-:S04]  /*25d0*/  @P0 IADD3 R0, R3, 0x10, R0 ;  /* 0x0000001003000810 */ /* 0x000fc80007ffe000 */
[----:B------:R-:W-:-:S04]  /*25e0*/  @P0 PRMT R0, R153, 0x654, R0 ;  /* 0x0000065499000816 */ /* 0x000fc80000000000 */
[----:B------:R2:W-:Y:S01]  /*25f0*/  @P0 SYNCS.ARRIVE.TRANS64.RED.A1T0 RZ, [R0+URZ], RZ ;  /* 0x000000ff00ff09a7 */ /* 0x0005e2000810043f */
[----:B------:R-:W-:-:S13]  /*2600*/  PLOP3.LUT P0, PT, PT, PT, UP0, 0x80, 0x0 ;  /* 0x000000000000781c */ /* 0x000fda0003f0f008 */
[----:B--2---:R-:W-:Y:S05]  /*2610*/  @P0 BRA `(.L_x_32) ;  /* 0x0000000000040947 */ /* 0x004fea0003800000 */
[----:B------:R-:W-:Y:S01]  /*2620*/  BPT.TRAP 0x1 ;  /* 0x000000040000795c */ /* 0x000fe20000300000 */
.L_x_32:
[----:B01----:R-:W-:Y:S01]  /*2630*/  SHF.L.U32 R0, R172, 0x1f, RZ ;  /* 0x0000001fac007819 */ /* 0x003fe200000006ff */
[----:B------:R-:W-:Y:S01]  /*2640*/  ULEA UR6, UR37, UR44, 0x1 ;  /* 0x0000002c25067291 */ /* 0x000fe2000f8e083f */
[----:B------:R-:W0:Y:S01]  /*2650*/  LDC R7, c[0x0][0x288] ;  /* 0x0000a200ff077b82 */ /* 0x000e220000000800 */
[----:B------:R-:W-:Y:S01]  /*2660*/  UIADD3 UR4, UR4, 0x7e, URZ ;  /* 0x0000007e04047890 */ /* 0x000fe2000fffe03f */
[----:B------:R-:W-:Y:S01]  /*2670*/  IMAD.SHL.U32 R12, R156, 0x2, RZ ;  /* 0x000000029c0c7824 */ /* 0x000fe200078e00ff */
[----:B------:R-:W-:Y:S02]  /*2680*/  USHF.R.U32.HI UR5, URZ, 0x1, UR6 ;  /* 0x000000013f057899 */ /* 0x000fe40008011606 */
[----:B------:R-:W-:Y:S02]  /*2690*/  UISETP.GT.U32.AND UP0, UPT, UR6, 0x1, UPT ;  /* 0x000000010600788c */ /* 0x000fe4000bf04070 */
[----:B------:R-:W-:Y:S01]  /*26a0*/  ULOP3.LUT UR5, UR5, 0x1, URZ, 0xc0, !UPT ;  /* 0x0000000105057892 */ /* 0x000fe2000f8ec03f */
[----:B------:R-:W1:Y:S01]  /*26b0*/  SYNCS.PHASECHK.TRANS64.TRYWAIT P0, [R157+UR45+0x10], R0 ;  /* 0x000010009d0075a7 */ /* 0x000e62000800016d */
[----:B------:R-:W-:Y:S01]  /*26c0*/  UISETP.LT.U32.AND UP0, UPT, UR4, 0x7f, UP0 ;  /* 0x0000007f0400788c */ /* 0x000fe20008701070 */
[----:B------:R-:W-:Y:S01]  /*26d0*/  SHF.R.S32.HI R13, RZ, 0x1f, R12 ;  /* 0x0000001fff0d7819 */ /* 0x000fe2000001140c */
[----:B------:R-:W-:-:S02]  /*26e0*/  UISETP.NE.U32.AND UP1, UPT, UR5, 0x1, UPT ;  /* 0x000000010500788c */ /* 0x000fc4000bf25070 */
[----:B------:R-:W-:Y:S02]  /*26f0*/  USEL UR5, URZ, 0x1, !UP0 ;  /* 0x000000013f057887 */ /* 0x000fe4000c000000 */
[----:B------:R-:W-:-:S04]  /*2700*/  UISETP.GT.U32.AND UP1, UPT, UR4, 0x7e, !UP1 ;  /* 0x0000007e0400788c */ /* 0x000fc8000cf24070 */
[----:B------:R-:W-:-:S04]  /*2710*/  USEL UR4, URZ, 0x1, !UP1 ;  /* 0x000000013f047887 */ /* 0x000fc8000c800000 */
[----:B------:R-:W-:Y:S01]  /*2720*/  ULOP3.LUT UR48, UR4, UR48, UR5, 0x96, !UPT ;  /* 0x0000003004307292 */ /* 0x000fe2000f8e9605 */
[----:B01----:R-:W-:Y:S11]  /*2730*/  @!P0 BRA `(.L_x_34) ;  /* 0x0000009400548947 */ /* 0x003ff60003800000 */
.L_x_314:
[----:B------:R-:W-:Y:S01]  /*2740*/  IMAD.SHL.U32 R4, R18, 0x40, RZ ;  /* 0x0000004012047824 */ /* 0x000fe200078e00ff */
[----:B------:R-:W-:Y:S01]  /*2750*/  ULDC UR6, c[0x0][0x284] ;  /* 0x0000a10000067ab9 */ /* 0x000fe20000000800 */
[----:B------:R-:W-:Y:S01]  /*2760*/  IMAD.SHL.U32 R14, R2, 0x100, RZ ;  /* 0x00000100020e7824 */ /* 0x000fe200078e00ff */
[----:B------:R-:W-:Y:S01]  /*2770*/  SHF.R.S32.HI R167, RZ, 0x1f, R19 ;  /* 0x0000001fffa77819 */ /* 0x000fe20000011413 */
[----:B------:R-:W-:Y:S01]  /*2780*/  ULDC.64 UR4, c[0x0][0x5d0] ;  /* 0x0001740000047ab9 */ /* 0x000fe20000000a00 */
[----:B------:R-:W-:Y:S01]  /*2790*/  ISETP.GE.AND P0, PT, R4, UR6, PT ;  /* 0x0000000604007c0c */ /* 0x000fe2000bf06270 */
[----:B------:R-:W-:Y:S01]  /*27a0*/  IMAD.WIDE.U32 R2, R19, UR4, R12 ;  /* 0x0000000413027c25 */ /* 0x000fe2000f8e000c */
[----:B------:R-:W-:Y:S01]  /*27b0*/  SHF.R.S32.HI R15, RZ, 0x1f, R14 ;  /* 0x0000001fff0f7819 */ /* 0x000fe2000001140e */
[----:B------:R-:W-:Y:S01]  /*27c0*/  ULOP3.LUT UR44, UR44, 0x1, URZ, 0xc0, !UPT ;  /* 0x000000012c2c7892 */ /* 0x000fe2000f8ec03f */
[C---:B------:R-:W-:Y:S01]  /*27d0*/  ISETP.GE.OR P0, PT, R14.reuse, R7, P0 ;  /* 0x000000070e00720c */ /* 0x040fe20000706670 */
[----:B0-----:R-:W-:Y:S01]  /*27e0*/  IMAD R0, R167, UR4, RZ ;  /* 0x00000004a7007c24 */ /* 0x001fe2000f8e02ff */
[----:B------:R-:W-:-:S03]  /*27f0*/  IADD3 R164, P1, R14, R2, RZ ;  /* 0x000000020ea47210 */ /* 0x000fc60007f3e0ff */
[----:B------:R-:W-:-:S05]  /*2800*/  IMAD R5, R19, UR5, R0 ;  /* 0x0000000513057c24 */ /* 0x000fca000f8e0200 */
[----:B------:R-:W-:-:S03]  /*2810*/  IADD3.X R165, R15, R3, R5, P1, !PT ;  /* 0x000000030fa57210 */ /* 0x000fc60000ffe405 */
[----:B------:R-:W-:Y:S05]  /*2820*/  @P0 BRA `(.L_x_35) ;  /* 0x0000007c000c0947 */ /* 0x000fea0003800000 */
[----:B------:R-:W0:Y:S01]  /*2830*/  LDC.64 R10, c[0x0][0x5c8] ;  /* 0x00017200ff0a7b82 */ /* 0x000e220000000a00 */
[----:B-----5:R-:W-:Y:S01]  /*2840*/  FSETP.NEU.AND P0, PT, R22, RZ, PT ;  /* 0x000000ff1600720b */ /* 0x020fe20003f0d000 */
[----:B------:R-:W-:Y:S01]  /*2850*/  IMAD R3, R156, -0x2, R7 ;  /* 0xfffffffe9c037824 */ /* 0x000fe200078e0207 */
[----:B------:R-:W-:Y:S01]  /*2860*/  BSSY B0, `(.L_x_35) ;  /* 0x00007bf000007945 */ /* 0x000fe20003800000 */
[----:B------:R-:W-:-:S04]  /*2870*/  IMAD.WIDE R162, R18, 0x40, R154 ;  /* 0x0000004012a27825 */ /* 0x000fc800078e029a */
[----:B------:R-:W-:Y:S02]  /*2880*/  IMAD.IADD R0, R3, 0x1, -R14 ;  /* 0x0000000103007824 */ /* 0x000fe400078e0a0e */
[----:B------:R-:W-:-:S03]  /*2890*/  IMAD.IADD R2, R161, 0x1, -R4 ;  /* 0x00000001a1027824 */ /* 0x000fc600078e0a04 */
[----:B------:R-:W-:-:S04]  /*28a0*/  ISETP.GT.AND P2, PT, R0, RZ, PT ;  /* 0x000000ff0000720c */ /* 0x000fc80003f44270 */
[----:B------:R-:W-:Y:S01]  /*28b0*/  ISETP.GT.AND P4, PT, R2, RZ, P2 ;  /* 0x000000ff0200720c */ /* 0x000fe20001784270 */
[-C--:B0-----:R-:W-:Y:S02]  /*28c0*/  IMAD R3, R163, R10.reuse, RZ ;  /* 0x0000000aa3037224 */ /* 0x081fe400078e02ff */
[----:B------:R-:W-:-:S04]  /*28d0*/  IMAD.WIDE.U32 R164, R162, R10, R164 ;  /* 0x0000000aa2a47225 */ /* 0x000fc800078e00a4 */
[----:B------:R-:W-:-:S04]  /*28e0*/  IMAD R3, R162, R11, R3 ;  /* 0x0000000ba2037224 */ /* 0x000fc800078e0203 */
[----:B------:R-:W-:Y:S01]  /*28f0*/  IMAD.IADD R173, R165, 0x1, R3 ;  /* 0x00000001a5ad7824 */ /* 0x000fe200078e0203 */
[----:B------:R-:W-:Y:S06]  /*2900*/  @!P0 BRA `(.L_x_36) ;  /* 0x0000005400988947 */ /* 0x000fec0003800000 */
[----:B------:R-:W0:Y:S01]  /*2910*/  LDC.64 R20, c[0x0][0x5b8] ;  /* 0x00016e00ff147b82 */ /* 0x000e220000000a00 */
[----:B------:R-:W-:-:S07]  /*2920*/  ULDC.64 UR4, c[0x0][0x5c0] ;  /* 0x0001700000047ab9 */ /* 0x000fce0000000a00 */
[----:B------:R-:W1:Y:S08]  /*2930*/  LDC.64 R174, c[0x0][0x5b0] ;  /* 0x00016c00ffae7b82 */ /* 0x000e700000000a00 */
[----:B------:R-:W2:Y:S01]  /*2940*/  LDC.64 R8, c[0x0][0x5a8] ;  /* 0x00016a00ff087b82 */ /* 0x000ea20000000a00 */
[-C--:B0-----:R-:W-:Y:S02]  /*2950*/  IMAD R6, R167, R20.reuse, RZ ;  /* 0x00000014a7067224 */ /* 0x081fe400078e02ff */
[----:B------:R-:W-:-:S04]  /*2960*/  IMAD.WIDE.U32 R4, R19, R20, R12 ;  /* 0x0000001413047225 */ /* 0x000fc800078e000c */
[----:B------:R-:W-:Y:S01]  /*2970*/  IMAD R165, R19, R21, R6 ;  /* 0x0000001513a57224 */ /* 0x000fe200078e0206 */
[----:B------:R-:W-:Y:S01]  /*2980*/  IADD3 R166, P0, R14, R4, RZ ;  /* 0x000000040ea67210 */ /* 0x000fe20007f1e0ff */
[----:B-1----:R-:W-:-:S03]  /*2990*/  IMAD R3, R163, R174, RZ ;  /* 0x000000aea3037224 */ /* 0x002fc600078e02ff */
[----:B------:R-:W-:Y:S01]  /*29a0*/  IADD3.X R167, R15, R5, R165, P0, !PT ;  /* 0x000000050fa77210 */ /* 0x000fe200007fe4a5 */
[C---:B------:R-:W-:Y:S02]  /*29b0*/  IMAD R163, R162.reuse, R175, R3 ;  /* 0x000000afa2a37224 */ /* 0x040fe400078e0203 */
[----:B------:R-:W-:-:S04]  /*29c0*/  IMAD.WIDE.U32 R4, R162, R174, R166 ;  /* 0x000000aea2047225 */ /* 0x000fc800078e00a6 */
[----:B------:R-:W-:Y:S01]  /*29d0*/  IMAD.IADD R3, R5, 0x1, R163 ;  /* 0x0000000105037824 */ /* 0x000fe200078e02a3 */
[----:B--2---:R-:W-:-:S04]  /*29e0*/  LEA R6, P0, R4, R8, 0x2 ;  /* 0x0000000804067211 */ /* 0x004fc800078010ff */
[----:B------:R-:W-:-:S05]  /*29f0*/  LEA.HI.X R7, R4, R9, R3, 0x2, P0 ;  /* 0x0000000904077211 */ /* 0x000fca00000f1403 */
[----:B------:R0:W2:Y:S01]  /*2a00*/  @P4 LDG.E.LTC128B R3, desc[UR50][R6.64] ;  /* 0x0000003206034981 */ /* 0x0000a2000c1e1920 */
[----:B------:R-:W-:Y:S01]  /*2a10*/  IMAD.WIDE.U32 R4, R162, R174, R14 ;  /* 0x000000aea2047225 */ /* 0x000fe200078e000e */
[C---:B------:R-:W-:Y:S01]  /*2a20*/  SHF.L.U64.HI R171, R174.reuse, 0x3, R175 ;  /* 0x00000003aeab7819 */ /* 0x040fe200000102af */
[----:B------:R-:W-:Y:S02]  /*2a30*/  BSSY B1, `(.L_x_37) ;  /* 0x0000014000017945 */ /* 0x000fe40003800000 */
[----:B------:R-:W-:Y:S01]  /*2a40*/  IMAD.SHL.U32 R170, R174, 0x8, RZ ;  /* 0x00000008aeaa7824 */ /* 0x000fe200078e00ff */
[----:B------:R-:W-:Y:S02]  /*2a50*/  IADD3 R168, P0, R12, R4, RZ ;  /* 0x000000040ca87210 */ /* 0x000fe40007f1e0ff */
[----:B------:R-:W-:Y:S01]  /*2a60*/  LEA R4, P1, R164, UR4, 0x2 ;  /* 0x00000004a4047c11 */ /* 0x000fe2000f8210ff */
[----:B------:R-:W-:Y:S01]  /*2a70*/  IMAD.WIDE.U32 R170, R162, R174, R170 ;  /* 0x000000aea2aa7225 */ /* 0x000fe200078e00aa */
[----:B------:R-:W-:-:S02]  /*2a80*/  IADD3.X R169, R13, R163, R5, P0, !PT ;  /* 0x000000a30da97210 */ /* 0x000fc400007fe405 */
[----:B------:R-:W-:Y:S02]  /*2a90*/  LEA.HI.X R5, R164, UR5, R173, 0x2, P1 ;  /* 0x00000005a4057c11 */ /* 0x000fe400088f14ad */
[----:B------:R-:W-:Y:S01]  /*2aa0*/  ISETP.GT.AND P0, PT, R0, 0x1, PT ;  /* 0x000000010000780c */ /* 0x000fe20003f04270 */
[----:B------:R-:W-:-:S03]  /*2ab0*/  IMAD.WIDE.U32 R168, R19, R20, R168 ;  /* 0x0000001413a87225 */ /* 0x000fc600078e00a8 */
[----:B------:R-:W-:Y:S01]  /*2ac0*/  ISETP.GT.AND P1, PT, R2, RZ, P0 ;  /* 0x000000ff0200720c */ /* 0x000fe20000724270 */
[----:B0-----:R-:W-:Y:S01]  /*2ad0*/  IMAD.IADD R7, R165, 0x1, R169 ;  /* 0x00000001a5077824 */ /* 0x001fe200078e02a9 */
[----:B------:R-:W-:-:S04]  /*2ae0*/  LEA R6, P3, R168, R8, 0x2 ;  /* 0x00000008a8067211 */ /* 0x000fc800078610ff */
[----:B------:R-:W-:Y:S02]  /*2af0*/  LEA.HI.X R7, R168, R9, R7, 0x2, P3 ;  /* 0x00000009a8077211 */ /* 0x000fe400018f1407 */
[----:B--2---:R-:W-:-:S05]  /*2b00*/  LOP3.LUT R21, R3, 0xffffe000, RZ, 0xc0, !PT ;  /* 0xffffe00003157812 */ /* 0x004fca00078ec0ff */
[----:B------:R-:W-:-:S04]  /*2b10*/  FMUL R21, R21, R22 ;  /* 0x0000001615157220 */ /* 0x000fc80000400000 */
[----:B------:R-:W-:-:S05]  /*2b20*/  FFMA R21, R24, R23, R21 ;  /* 0x0000001718157223 */ /* 0x000fca0000000015 */
[----:B------:R-:W-:-:S05]  /*2b30*/  F2FP.TF32.F32.PACK_B R21, R21 ;  /* 0x00000015ff15723e */ /* 0x000fca00024050ff */
[----:B------:R0:W-:Y:S01]  /*2b40*/  @P4 STG.E desc[UR50][R4.64], R21 ;  /* 0x0000001504004986 */ /* 0x0001e2000c101932 */
[----:B------:R-:W-:Y:S05]  /*2b50*/  @!P1 BRA `(.L_x_38) ;  /* 0x0000000000049947 */ /* 0x000fea0003800000 */
[----:B------:R1:W5:Y:S02]  /*2b60*/  LDG.E.LTC128B R3, desc[UR50][R6.64+0x4] ;  /* 0x0000043206037981 */ /* 0x000364000c1e1920 */
.L_x_38:
[----:B------:R-:W-:Y:S05]  /*2b70*/  BSYNC B1 ;  /* 0x0000000000017941 */ /* 0x000fea0003800000 */
.L_x_37:
[----:B0----5:R-:W-:Y:S01]  /*2b80*/  LOP3.LUT R21, R3, 0xffffe000, RZ, 0xc0, !PT ;  /* 0xffffe00003157812 */ /* 0x021fe200078ec0ff */
[----:B------:R-:W-:Y:S01]  /*2b90*/  IMAD.IADD R169, R163, 0x1, R171 ;  /* 0x00000001a3a97824 */ /* 0x000fe200078e02ab */
[----:B------:R-:W-:Y:S02]  /*2ba0*/  IADD3 R162, P3, R166, R170, RZ ;  /* 0x000000aaa6a27210 */ /* 0x000fe40007f7e0ff */
[----:B------:R-:W-:Y:S01]  /*2bb0*/  ISETP.GT.AND P2, PT, R2, 0x8, P2 ;  /* 0x000000080200780c */ /* 0x000fe20001744270 */
[----:B------:R-:W-:Y:S02]  /*2bc0*/  FMUL R18, R21, R22 ;  /* 0x0000001615127220 */ /* 0x000fe40000400000 */
[----:B------:R-:W-:Y:S01]  /*2bd0*/  IMAD.X R166, R169, 0x1, R167, P3 ;  /* 0x00000001a9a67824 */ /* 0x000fe200018e06a7 */
[----:B------:R-:W-:Y:S01]  /*2be0*/  LEA R24, P3, R162, R8, 0x2 ;  /* 0x00000008a2187211 */ /* 0x000fe200078610ff */
[----:B------:R-:W-:Y:S01]  /*2bf0*/  FFMA R163, R25, R23, R18 ;  /* 0x0000001719a37223 */ /* 0x000fe20000000012 */
[----:B------:R-:W-:-:S02]  /*2c00*/  IMAD.MOV.U32 R18, RZ, RZ, R3 ;  /* 0x000000ffff127224 */ /* 0x000fc400078e0003 */
[----:B------:R-:W-:Y:S02]  /*2c10*/  LEA.HI.X R25, R162, R9, R166, 0x2, P3 ;  /* 0x00000009a2197211 */ /* 0x000fe400018f14a6 */
[----:B------:R-:W-:-:S05]  /*2c20*/  F2FP.TF32.F32.PACK_B R163, R163 ;  /* 0x000000a3ffa3723e */ /* 0x000fca00024050ff */
[----:B------:R0:W-:Y:S04]  /*2c30*/  @P1 STG.E desc[UR50][R4.64+0x4], R163 ;  /* 0x000004a304001986 */ /* 0x0001e8000c101932 */
[----:B------:R-:W2:Y:S01]  /*2c40*/  @P2 LDG.E.LTC128B R18, desc[UR50][R24.64] ;  /* 0x0000003218122981 */ /* 0x000ea2000c1e1920 */
[----:B------:R-:W-:Y:S01]  /*2c50*/  IADD3 R12, P1, P3, R12, R170, R14 ;  /* 0x000000aa0c0c7210 */ /* 0x000fe20007b3e00e */
[----:B------:R-:W-:Y:S01]  /*2c60*/  BSSY B1, `(.L_x_39) ;  /* 0x0000011000017945 */ /* 0x000fe20003800000 */
[C---:B------:R-:W-:Y:S02]  /*2c70*/  SHF.L.U64.HI R11, R10.reuse, 0x5, R11 ;  /* 0x000000050a0b7819 */ /* 0x040fe4000001020b */
[----:B------:R-:W-:Y:S02]  /*2c80*/  IADD3.X R13, R13, R169, R15, P1, P3 ;  /* 0x000000a90d0d7210 */ /* 0x000fe40000fe640f */
[----:B------:R-:W-:-:S02]  /*2c90*/  LEA R10, P1, R10, R4, 0x5 ;  /* 0x000000040a0a7211 */ /* 0x000fc400078228ff */
[----:B------:R-:W-:Y:S01]  /*2ca0*/  ISETP.GT.AND P0, PT, R2, 0x8, P0 ;  /* 0x000000080200780c */ /* 0x000fe20000704270 */
[----:B------:R-:W-:-:S04]  /*2cb0*/  IMAD.WIDE.U32 R20, R19, R20, R12 ;  /* 0x0000001413147225 */ /* 0x000fc800078e000c */
[----:B------:R-:W-:Y:S01]  /*2cc0*/  IMAD.X R11, R11, 0x1, R5, P1 ;  /* 0x000000010b0b7824 */ /* 0x000fe200008e0605 */
[----:B------:R-:W-:Y:S02]  /*2cd0*/  LEA R8, P3, R20, R8, 0x2 ;  /* 0x0000000814087211 */ /* 0x000fe400078610ff */
[----:B--2---:R-:W-:-:S05]  /*2ce0*/  LOP3.LUT R3, R18, 0xffffe000, RZ, 0xc0, !PT ;  /* 0xffffe00012037812 */ /* 0x004fca00078ec0ff */
[----:B------:R-:W-:-:S04]  /*2cf0*/  FMUL R3, R3, R22 ;  /* 0x0000001603037220 */ /* 0x000fc80000400000 */
[----:B------:R-:W-:Y:S01]  /*2d00*/  FFMA R13, R26, R23, R3 ;  /* 0x000000171a0d7223 */ /* 0x000fe20000000003 */
[----:B------:R-:W-:-:S04]  /*2d10*/  IMAD.IADD R3, R165, 0x1, R21 ;  /* 0x00000001a5037824 */ /* 0x000fc800078e0215 */
[----:B------:R-:W-:Y:S02]  /*2d20*/  F2FP.TF32.F32.PACK_B R13, R13 ;  /* 0x0000000dff0d723e */ /* 0x000fe400024050ff */
[----:B------:R-:W-:-:S03]  /*2d30*/  LEA.HI.X R9, R20, R9, R3, 0x2, P3 ;  /* 0x0000000914097211 */ /* 0x000fc600018f1403 */
[----:B------:R0:W-:Y:S01]  /*2d40*/  @P2 STG.E desc[UR50][R10.64], R13 ;  /* 0x0000000d0a002986 */ /* 0x0001e2000c101932 */
[----:B------:R-:W-:Y:S05]  /*2d50*/  @!P0 BRA `(.L_x_40) ;  /* 0x0000000000048947 */ /* 0x000fea0003800000 */
[----:B------:R2:W5:Y:S02]  /*2d60*/  LDG.E.LTC128B R18, desc[UR50][R8.64+0x4] ;  /* 0x0000043208127981 */ /* 0x000564000c1e1920 */
.L_x_40:
[----:B------:R-:W-:Y:S05]  /*2d70*/  BSYNC B1 ;  /* 0x0000000000017941 */ /* 0x000fea0003800000 */
.L_x_39:
[----:B-----5:R-:W-:Y:S01]  /*2d80*/  LOP3.LUT R3, R18, 0xffffe000, RZ, 0xc0, !PT ;  /* 0xffffe00012037812 */ /* 0x020fe200078ec0ff */
[----:B------:R-:W-:Y:S01]  /*2d90*/  BSSY B1, `(.L_x_41) ;  /* 0x0000009000017945 */ /* 0x000fe20003800000 */
[----:B------:R-:W-:-:S03]  /*2da0*/  ISETP.GT.AND P1, PT, R0, 0x8, PT ;  /* 0x000000080000780c */ /* 0x000fc60003f24270 */
[----:B------:R-:W-:Y:S01]  /*2db0*/  FMUL R12, R3, R22 ;  /* 0x00000016030c7220 */ /* 0x000fe20000400000 */
[----:B------:R-:W-:-:S03]  /*2dc0*/  ISETP.GT.AND P2, PT, R2, RZ, P1 ;  /* 0x000000ff0200720c */ /* 0x000fc60000f44270 */
[----:B------:R-:W-:-:S05]  /*2dd0*/  FFMA R27, R27, R23, R12 ;  /* 0x000000171b1b7223 */ /* 0x000fca000000000c */
[----:B------:R-:W-:-:S05]  /*2de0*/  F2FP.TF32.F32.PACK_B R27, R27 ;  /* 0x0000001bff1b723e */ /* 0x000fca00024050ff */
[----:B------:R3:W-:Y:S01]  /*2df0*/  @P0 STG.E desc[UR50][R10.64+0x4], R27 ;  /* 0x0000041b0a000986 */ /* 0x0007e2000c101932 */
[----:B------:R-:W-:Y:S05]  /*2e00*/  @!P2 BRA `(.L_x_42) ;  /* 0x000000000004a947 */ /* 0x000fea0003800000 */
[----:B------:R4:W5:Y:S02]  /*2e10*/  LDG.E.LTC128B R18, desc[UR50][R6.64+0x20] ;  /* 0x0000203206127981 */ /* 0x000964000c1e1920 */
.L_x_42:
[----:B------:R-:W-:Y:S05]  /*2e20*/  BSYNC B1 ;  /* 0x0000000000017941 */ /* 0x000fea0003800000 */
.L_x_41:
        /* <DEDUP_REMOVED lines=10> */
.L_x_44:
[----:B------:R-:W-:Y:S05]  /*2ed0*/  BSYNC B1 ;  /* 0x0000000000017941 */ /* 0x000fea0003800000 */
.L_x_43:
[----:B0----5:R-:W-:Y:S01]  /*2ee0*/  LOP3.LUT R3, R18, 0xffffe000, RZ, 0xc0, !PT ;  /* 0xffffe00012037812 */ /* 0x021fe200078ec0ff */
[----:B------:R-:W-:Y:S01]  /*2ef0*/  BSSY B1, `(.L_x_45) ;  /* 0x0000008000017945 */ /* 0x000fe20003800000 */
[----:B------:R-:W-:-:S03]  /*2f00*/  ISETP.GT.AND P1, PT, R2, 0x8, P1 ;  /* 0x000000080200780c */ /* 0x000fc60000f24270 */
[----:B------:R-:W-:-:S04]  /*2f10*/  FMUL R12, R3, R22 ;  /* 0x00000016030c7220 */ /* 0x000fc80000400000 */
[----:B------:R-:W-:-:S05]  /*2f20*/  FFMA R29, R29, R23, R12 ;  /* 0x000000171d1d7223 */ /* 0x000fca000000000c */
[----:B------:R-:W-:-:S05]  /*2f30*/  F2FP.TF32.F32.PACK_B R29, R29 ;  /* 0x0000001dff1d723e */ /* 0x000fca00024050ff */
[----:B------:R0:W-:Y:S01]  /*2f40*/  @P3 STG.E desc[UR50][R4.64+0x24], R29 ;  /* 0x0000241d04003986 */ /* 0x0001e2000c101932 */
[----:B------:R-:W-:Y:S05]  /*2f50*/  @!P1 BRA `(.L_x_46) ;  /* 0x0000000000049947 */ /* 0x000fea0003800000 */
[----:B------:R0:W5:Y:S02]  /*2f60*/  LDG.E.LTC128B R18, desc[UR50][R8.64+0x20] ;  /* 0x0000203208127981 */ /* 0x000164000c1e1920 */
.L_x_46:
[----:B------:R-:W-:Y:S05]  /*2f70*/  BSYNC B1 ;  /* 0x0000000000017941 */ /* 0x000fea0003800000 */
.L_x_45:
[----:B-----5:R-:W-:Y:S01]  /*2f80*/  LOP3.LUT R3, R18, 0xffffe000, RZ, 0xc0, !PT ;  /* 0xffffe00012037812 */ /* 0x020fe200078ec0ff */
        /* <DEDUP_REMOVED lines=8> */
.L_x_48:
[----:B------:R-:W-:Y:S05]  /*3010*/  BSYNC B1 ;  /* 0x0000000000017941 */ /* 0x000fea0003800000 */
.L_x_47:
[----:B0----5:R-:W-:Y:S01]  /*3020*/  LOP3.LUT R3, R18, 0xffffe000, RZ, 0xc0, !PT ;  /* 0xffffe00012037812 */ /* 0x021fe200078ec0ff */
        /* <DEDUP_REMOVED lines=9> */
.L_x_50:
[----:B------:R-:W-:Y:S05]  /*30c0*/  BSYNC B1 ;  /* 0x0000000000017941 */ /* 0x000fea0003800000 */
.L_x_49:
        /* <DEDUP_REMOVED lines=10> */
.L_x_52:
[----:B------:R-:W-:Y:S05]  /*3170*/  BSYNC B1 ;  /* 0x0000000000017941 */ /* 0x000fea0003800000 */
.L_x_51:
        /* <DEDUP_REMOVED lines=9> */
.L_x_54:
[----:B------:R-:W-:Y:S05]  /*3210*/  BSYNC B1 ;  /* 0x0000000000017941 */ /* 0x000fea0003800000 */
.L_x_53:
        /* <DEDUP_REMOVED lines=9> */
.L_x_56:
[----:B------:R-:W-:Y:S05]  /*32b0*/  BSYNC B1 ;  /* 0x0000000000017941 */ /* 0x000fea0003800000 */
.L_x_55:
        /* <DEDUP_REMOVED lines=10> */
.L_x_58:
[----:B------:R-:W-:Y:S05]  /*3360*/  BSYNC B1 ;  /* 0x0000000000017941 */ /* 0x000fea0003800000 */
.L_x_57:
        /* <DEDUP_REMOVED lines=10> */
.L_x_60:
[----:B------:R-:W-:Y:S05]  /*3410*/  BSYNC B1 ;  /* 0x0000000000017941 */ /* 0x000fea0003800000 */
.L_x_59:
        /* <DEDUP_REMOVED lines=9> */
.L_x_62:
[----:B------:R-:W-:Y:S05]  /*34b0*/  BSYNC B1 ;  /* 0x0000000000017941 */ /* 0x000fea0003800000 */
.L_x_61:
        /* <DEDUP_REMOVED lines=9> */
.L_x_64:
[----:B------:R-:W-:Y:S05]  /*3550*/  BSYNC B1 ;  /* 0x0000000000017941 */ /* 0x000fea0003800000 */
.L_x_63:
        /* <DEDUP_REMOVED lines=10> */
.L_x_66:
[----:B------:R-:W-:Y:S05]  /*3600*/  BSYNC B1 ;  /* 0x0000000000017941 */ /* 0x000fea0003800000 */
.L_x_65:
        /* <DEDUP_REMOVED lines=10> */
.L_x_68:
[----:B------:R-:W-:Y:S05]  /*36b0*/  BSYNC B1 ;  /* 0x0000000000017941 */ /* 0x000fea0003800000 */
.L_x_67:
        /* <DEDUP_REMOVED lines=9> */
.L_x_70:
[----:B------:R-:W-:Y:S05]  /*3750*/  BSYNC B1 ;  /* 0x0000000000017941 */ /* 0x000fea0003800000 */
.L_x_69:
        /* <DEDUP_REMOVED lines=9> */
.L_x_72:
[----:B------:R-:W-:Y:S05]  /*37f0*/  BSYNC B1 ;  /* 0x0000000000017941 */ /* 0x000fea0003800000 */
.L_x_71:
        /* <DEDUP_REMOVED lines=10> */
.L_x_74:
[----:B------:R-:W-:Y:S05]  /*38a0*/  BSYNC B1 ;  /* 0x0000000000017941 */ /* 0x000fea0003800000 */
.L_x_73:
        /* <DEDUP_REMOVED lines=10> */
.L_x_76:
[----:B------:R-:W-:Y:S05]  /*3950*/  BSYNC B1 ;  /* 0x0000000000017941 */ /* 0x000fea0003800000 */
.L_x_75:
        /* <DEDUP_REMOVED lines=9> */
.L_x_78:
[----:B------:R-:W-:Y:S05]  /*39f0*/  BSYNC B1 ;  /* 0x0000000000017941 */ /* 0x000fea0003800000 */
.L_x_77:
        /* <DEDUP_REMOVED lines=9> */
.L_x_80:
[----:B------:R-:W-:Y:S05]  /*3a90*/  BSYNC B1 ;  /* 0x0000000000017941 */ /* 0x000fea0003800000 */
.L_x_79:
        /* <DEDUP_REMOVED lines=10> */
.L_x_82:
[----:B------:R-:W-:Y:S05]  /*3b40*/  BSYNC B1 ;  /* 0x0000000000017941 */ /* 0x000fea0003800000 */
.L_x_81:
        /* <DEDUP_REMOVED lines=10> */
.L_x_84:
[----:B------:R-:W-:Y:S05]  /*3bf0*/  BSYNC B1 ;  /* 0x0000000000017941 */ /* 0x000fea0003800000 */
.L_x_83:
        /* <DEDUP_REMOVED lines=9> */
.L_x_86:
[----:B------:R-:W-:Y:S05]  /*3c90*/  BSYNC B1 ;  /* 0x0000000000017941 */ /* 0x000fea0003800000 */
.L_x_85:
        /* <DEDUP_REMOVED lines=9> */
.L_x_88:
[----:B------:R-:W-:Y:S05]  /*3d30*/  BSYNC B1 ;  /* 0x0000000000017941 */ /* 0x000fea0003800000 */
.L_x_87:
        /* <DEDUP_REMOVED lines=10> */
.L_x_90:
[----:B------:R-:W-:Y:S05]  /*3de0*/  BSYNC B1 ;  /* 0x0000000000017941 */ /* 0x000fea0003800000 */
.L_x_89:
        /* <DEDUP_REMOVED lines=10> */
.L_x_92:
[----:B------:R-:W-:Y:S05]  /*3e90*/  BSYNC B1 ;  /* 0x0000000000017941 */ /* 0x000fea0003800000 */
.L_x_91:
        /* <DEDUP_REMOVED lines=9> */
.L_x_94:
[----:B------:R-:W-:Y:S05]  /*3f30*/  BSYNC B1 ;  /* 0x0000000000017941 */ /* 0x000fea0003800000 */
.L_x_93:
        /* <DEDUP_REMOVED lines=9> */
.L_x_96:
[----:B------:R-:W-:Y:S05]  /*3fd0*/  BSYNC B1 ;  /* 0x0000000000017941 */ /* 0x000fea0003800000 */
.L_x_95:
        /* <DEDUP_REMOVED lines=10> */
.L_x_98:
[----:B------:R-:W-:Y:S05]  /*4080*/  BSYNC B1 ;  /* 0x0000000000017941 */ /* 0x000fea0003800000 */
.L_x_97:
        /* <DEDUP_REMOVED lines=10> */
.L_x_100:
[----:B------:R-:W-:Y:S05]  /*4130*/  BSYNC B1 ;  /* 0x0000000000017941 */ /* 0x000fea0003800000 */
.L_x_99:
        /* <DEDUP_REMOVED lines=9> */
.L_x_102:
[----:B------:R-:W-:Y:S05]  /*41d0*/  BSYNC B1 ;  /* 0x0000000000017941 */ /* 0x000fea0003800000 */
.L_x_101:
        /* <DEDUP_REMOVED lines=9> */
.L_x_104:
[----:B------:R-:W-:Y:S05]  /*4270*/  BSYNC B1 ;  /* 0x0000000000017941 */ /* 0x000fea0003800000 */
.L_x_103:
        /* <DEDUP_REMOVED lines=10> */
.L_x_106:
[----:B------:R-:W-:Y:S05]  /*4320*/  BSYNC B1 ;  /* 0x0000000000017941 */ /* 0x000fea0003800000 */
.L_x_105:
        /* <DEDUP_REMOVED lines=10> */
.L_x_108:
[----:B------:R-:W-:Y:S05]  /*43d0*/  BSYNC B1 ;  /* 0x0000000000017941 */ /* 0x000fea0003800000 */
.L_x_107:
        /* <DEDUP_REMOVED lines=9> */
.L_x_110:
[----:B------:R-:W-:Y:S05]  /*4470*/  BSYNC B1 ;  /* 0x0000000000017941 */ /* 0x000fea0003800000 */
.L_x_109:
        /* <DEDUP_REMOVED lines=9> */
.L_x_112:
[----:B------:R-:W-:Y:S05]  /*4510*/  BSYNC B1 ;  /* 0x0000000000017941 */ /* 0x000fea0003800000 */
.L_x_111:
        /* <DEDUP_REMOVED lines=10> */
.L_x_114:
[----:B------:R-:W-:Y:S05]  /*45c0*/  BSYNC B1 ;  /* 0x0000000000017941 */ /* 0x000fea0003800000 */
.L_x_113:
        /* <DEDUP_REMOVED lines=10> */
.L_x_116:
[----:B------:R-:W-:Y:S05]  /*4670*/  BSYNC B1 ;  /* 0x0000000000017941 */ /* 0x000fea0003800000 */
.L_x_115:
        /* <DEDUP_REMOVED lines=9> */
.L_x_118:
[----:B------:R-:W-:Y:S05]  /*4710*/  BSYNC B1 ;  /* 0x0000000000017941 */ /* 0x000fea0003800000 */
.L_x_117:
        /* <DEDUP_REMOVED lines=9> */
.L_x_120:
[----:B------:R-:W-:Y:S05]  /*47b0*/  BSYNC B1 ;  /* 0x0000000000017941 */ /* 0x000fea0003800000 */
.L_x_119:
        /* <DEDUP_REMOVED lines=10> */
.L_x_122:
[----:B------:R-:W-:Y:S05]  /*4860*/  BSYNC B1 ;  /* 0x0000000000017941 */ /* 0x000fea0003800000 */
.L_x_121:
        /* <DEDUP_REMOVED lines=10> */
.L_x_124:
[----:B------:R-:W-:Y:S05]  /*4910*/  BSYNC B1 ;  /* 0x0000000000017941 */ /* 0x000fea0003800000 */
.L_x_123:
        /* <DEDUP_REMOVED lines=9> */
.L_x_126:
[----:B------:R-:W-:Y:S05]  /*49b0*/  BSYNC B1 ;  /* 0x0000000000017941 */ /* 0x000fea0003800000 */
.L_x_125:
        /* <DEDUP_REMOVED lines=9> */
.L_x_128:
[----:B------:R-:W-:Y:S05]  /*4a50*/  BSYNC B1 ;  /* 0x0000000000017941 */ /* 0x000fea0003800000 */
.L_x_127:
        /* <DEDUP_REMOVED lines=10> */
.L_x_130:
[----:B------:R-:W-:Y:S05]  /*4b00*/  BSYNC B1 ;  /* 0x0000000000017941 */ /* 0x000fea0003800000 */
.L_x_129:
        /* <DEDUP_REMOVED lines=10> */
.L_x_132:
[----:B------:R-:W-:Y:S05]  /*4bb0*/  BSYNC B1 ;  /* 0x0000000000017941 */ /* 0x000fea0003800000 */
.L_x_131:
        /* <DEDUP_REMOVED lines=9> */
.L_x_134:
[----:B------:R-:W-:Y:S05]  /*4c50*/  BSYNC B1 ;  /* 0x0000000000017941 */ /* 0x000fea0003800000 */
.L_x_133:
        /* <DEDUP_REMOVED lines=9> */
.L_x_136:
[----:B------:R-:W-:Y:S05]  /*4cf0*/  BSYNC B1 ;  /* 0x0000000000017941 */ /* 0x000fea0003800000 */
.L_x_135:
        /* <DEDUP_REMOVED lines=10> */
.L_x_138:
[----:B------:R-:W-:Y:S05]  /*4da0*/  BSYNC B1 ;  /* 0x0000000000017941 */ /* 0x000fea0003800000 */
.L_x_137:
        /* <DEDUP_REMOVED lines=10> */
.L_x_140:
[----:B------:R-:W-:Y:S05]  /*4e50*/  BSYNC B1 ;  /* 0x0000000000017941 */ /* 0x000fea0003800000 */
.L_x_139:
        /* <DEDUP_REMOVED lines=9> */
.L_x_142:
[----:B------:R-:W-:Y:S05]  /*4ef0*/  BSYNC B1 ;  /* 0x0000000000017941 */ /* 0x000fea0003800000 */
.L_x_141:
        /* <DEDUP_REMOVED lines=9> */
.L_x_144:
[----:B------:R-:W-:Y:S05]  /*4f90*/  BSYNC B1 ;  /* 0x0000000000017941 */ /* 0x000fea0003800000 */
.L_x_143:
        /* <DEDUP_REMOVED lines=10> */
.L_x_146:
[----:B------:R-:W-:Y:S05]  /*5040*/  BSYNC B1 ;  /* 0x0000000000017941 */ /* 0x000fea0003800000 */
.L_x_145:
        /* <DEDUP_REMOVED lines=10> */
.L_x_148:
[----:B------:R-:W-:Y:S05]  /*50f0*/  BSYNC B1 ;  /* 0x0000000000017941 */ /* 0x000fea0003800000 */
.L_x_147:
        /* <DEDUP_REMOVED lines=9> */
.L_x_150:
[----:B------:R-:W-:Y:S05]  /*5190*/  BSYNC B1 ;  /* 0x0000000000017941 */ /* 0x000fea0003800000 */
.L_x_149:
        /* <DEDUP_REMOVED lines=9> */
.L_x_152:
[----:B------:R-:W-:Y:S05]  /*5230*/  BSYNC B1 ;  /* 0x0000000000017941 */ /* 0x000fea0003800000 */
.L_x_151:
        /* <DEDUP_REMOVED lines=10> */
.L_x_154:
[----:B------:R-:W-:Y:S05]  /*52e0*/  BSYNC B1 ;  /* 0x0000000000017941 */ /* 0x000fea0003800000 */
.L_x_153:
        /* <DEDUP_REMOVED lines=10> */
.L_x_156:
[----:B------:R-:W-:Y:S05]  /*5390*/  BSYNC B1 ;  /* 0x0000000000017941 */ /* 0x000fea0003800000 */
.L_x_155:
        /* <DEDUP_REMOVED lines=9> */
.L_x_158:
[----:B------:R-:W-:Y:S05]  /*5430*/  BSYNC B1 ;  /* 0x0000000000017941 */ /* 0x000fea0003800000 */
.L_x_157:
        /* <DEDUP_REMOVED lines=9> */
.L_x_160:
[----:B------:R-:W-:Y:S05]  /*54d0*/  BSYNC B1 ;  /* 0x0000000000017941 */ /* 0x000fea0003800000 */
.L_x_159:
        /* <DEDUP_REMOVED lines=10> */
.L_x_162:
[----:B------:R-:W-:Y:S05]  /*5580*/  BSYNC B1 ;  /* 0x0000000000017941 */ /* 0x000fea0003800000 */
.L_x_161:
        /* <DEDUP_REMOVED lines=10> */
.L_x_164:
[----:B------:R-:W-:Y:S05]  /*5630*/  BSYNC B1 ;  /* 0x0000000000017941 */ /* 0x000fea0003800000 */
.L_x_163:
        /* <DEDUP_REMOVED lines=9> */
.L_x_166:
[----:B------:R-:W-:Y:S05]  /*56d0*/  BSYNC B1 ;  /* 0x0000000000017941 */ /* 0x000fea0003800000 */
.L_x_165:
        /* <DEDUP_REMOVED lines=9> */
.L_x_168:
[----:B------:R-:W-:Y:S05]  /*5770*/  BSYNC B1 ;  /* 0x0000000000017941 */ /* 0x000fea0003800000 */
.L_x_167:
        /* <DEDUP_REMOVED lines=10> */
.L_x_170:
[----:B------:R-:W-:Y:S05]  /*5820*/  BSYNC B1 ;  /* 0x0000000000017941 */ /* 0x000fea0003800000 */
.L_x_169:
        /* <DEDUP_REMOVED lines=10> */
.L_x_172:
[----:B------:R-:W-:Y:S05]  /*58d0*/  BSYNC B1 ;  /* 0x0000000000017941 */ /* 0x000fea0003800000 */
.L_x_171:
        /* <DEDUP_REMOVED lines=9> */
.L_x_174:
[----:B------:R-:W-:Y:S05]  /*5970*/  BSYNC B1 ;  /* 0x0000000000017941 */ /* 0x000fea0003800000 */
.L_x_173:
        /* <DEDUP_REMOVED lines=9> */
.L_x_176:
[----:B------:R-:W-:Y:S05]  /*5a10*/  BSYNC B1 ;  /* 0x0000000000017941 */ /* 0x000fea0003800000 */
.L_x_175:
        /* <DEDUP_REMOVED lines=10> */
.L_x_178:
[----:B------:R-:W-:Y:S05]  /*5ac0*/  BSYNC B1 ;  /* 0x0000000000017941 */ /* 0x000fea0003800000 */
.L_x_177:
        /* <DEDUP_REMOVED lines=10> */
.L_x_180:
[----:B------:R-:W-:Y:S05]  /*5b70*/  BSYNC B1 ;  /* 0x0000000000017941 */ /* 0x000fea0003800000 */
.L_x_179:
        /* <DEDUP_REMOVED lines=9> */
.L_x_182:
[----:B------:R-:W-:Y:S05]  /*5c10*/  BSYNC B1 ;  /* 0x0000000000017941 */ /* 0x000fea0003800000 */
.L_x_181:
        /* <DEDUP_REMOVED lines=9> */
.L_x_184:
[----:B------:R-:W-:Y:S05]  /*5cb0*/  BSYNC B1 ;  /* 0x0000000000017941 */ /* 0x000fea0003800000 */
.L_x_183:
        /* <DEDUP_REMOVED lines=10> */
.L_x_186:
[----:B------:R-:W-:Y:S05]  /*5d60*/  BSYNC B1 ;  /* 0x0000000000017941 */ /* 0x000fea0003800000 */
.L_x_185:
        /* <DEDUP_REMOVED lines=10> */
.L_x_188:
[----:B------:R-:W-:Y:S05]  /*5e10*/  BSYNC B1 ;  /* 0x0000000000017941 */ /* 0x000fea0003800000 */
.L_x_187:
        /* <DEDUP_REMOVED lines=9> */
.L_x_190:
[----:B------:R-:W-:Y:S05]  /*5eb0*/  BSYNC B1 ;  /* 0x0000000000017941 */ /* 0x000fea0003800000 */
.L_x_189:
        /* <DEDUP_REMOVED lines=9> */
.L_x_192:
[----:B------:R-:W-:Y:S05]  /*5f50*/  BSYNC B1 ;  /* 0x0000000000017941 */ /* 0x000fea0003800000 */
.L_x_191:
        /* <DEDUP_REMOVED lines=10> */
.L_x_194:
[----:B------:R-:W-:Y:S05]  /*6000*/  BSYNC B1 ;  /* 0x0000000000017941 */ /* 0x000fea0003800000 */
.L_x_193:
        /* <DEDUP_REMOVED lines=10> */
.L_x_196:
[----:B------:R-:W-:Y:S05]  /*60b0*/  BSYNC B1 ;  /* 0x0000000000017941 */ /* 0x000fea0003800000 */
.L_x_195:
        /* <DEDUP_REMOVED lines=9> */
.L_x_198:
[----:B------:R-:W-:Y:S05]  /*6150*/  BSYNC B1 ;  /* 0x0000000000017941 */ /* 0x000fea0003800000 */
.L_x_197:
        /* <DEDUP_REMOVED lines=9> */
.L_x_200:
[----:B------:R-:W-:Y:S05]  /*61f0*/  BSYNC B1 ;  /* 0x0000000000017941 */ /* 0x000fea0003800000 */
.L_x_199:
        /* <DEDUP_REMOVED lines=10> */
.L_x_202:
[----:B------:R-:W-:Y:S05]  /*62a0*/  BSYNC B1 ;  /* 0x0000000000017941 */ /* 0x000fea0003800000 */
.L_x_201:
        /* <DEDUP_REMOVED lines=10> */
.L_x_204:
[----:B------:R-:W-:Y:S05]  /*6350*/  BSYNC B1 ;  /* 0x0000000000017941 */ /* 0x000fea0003800000 */
.L_x_203:
        /* <DEDUP_REMOVED lines=9> */
.L_x_206:
[----:B------:R-:W-:Y:S05]  /*63f0*/  BSYNC B1 ;  /* 0x0000000000017941 */ /* 0x000fea0003800000 */
.L_x_205:
        /* <DEDUP_REMOVED lines=9> */
.L_x_208:
[----:B------:R-:W-:Y:S05]  /*6490*/  BSYNC B1 ;  /* 0x0000000000017941 */ /* 0x000fea0003800000 */
.L_x_207:
        /* <DEDUP_REMOVED lines=10> */
.L_x_210:
[----:B------:R-:W-:Y:S05]  /*6540*/  BSYNC B1 ;  /* 0x0000000000017941 */ /* 0x000fea0003800000 */
.L_x_209:
        /* <DEDUP_REMOVED lines=10> */
.L_x_212:
[----:B------:R-:W-:Y:S05]  /*65f0*/  BSYNC B1 ;  /* 0x0000000000017941 */ /* 0x000fea0003800000 */
.L_x_211:
        /* <DEDUP_REMOVED lines=9> */
.L_x_214:
[----:B------:R-:W-:Y:S05]  /*6690*/  BSYNC B1 ;  /* 0x0000000000017941 */ /* 0x000fea0003800000 */
.L_x_213:
        /* <DEDUP_REMOVED lines=9> */
.L_x_216:
[----:B------:R-:W-:Y:S05]  /*6730*/  BSYNC B1 ;  /* 0x0000000000017941 */ /* 0x000fea0003800000 */
.L_x_215:
        /* <DEDUP_REMOVED lines=10> */
.L_x_218:
[----:B------:R-:W-:Y:S05]  /*67e0*/  BSYNC B1 ;  /* 0x0000000000017941 */ /* 0x000fea0003800000 */
.L_x_217:
        /* <DEDUP_REMOVED lines=10> */
.L_x_220:
[----:B------:R-:W-:Y:S05]  /*6890*/  BSYNC B1 ;  /* 0x0000000000017941 */ /* 0x000fea0003800000 */
.L_x_219:
        /* <DEDUP_REMOVED lines=9> */
.L_x_222:
[----:B------:R-:W-:Y:S05]  /*6930*/  BSYNC B1 ;  /* 0x0000000000017941 */ /* 0x000fea0003800000 */
.L_x_221:
        /* <DEDUP_REMOVED lines=9> */
.L_x_224:
[----:B------:R-:W-:Y:S05]  /*69d0*/  BSYNC B1 ;  /* 0x0000000000017941 */ /* 0x000fea0003800000 */
.L_x_223:
        /* <DEDUP_REMOVED lines=10> */
.L_x_226:
[----:B------:R-:W-:Y:S05]  /*6a80*/  BSYNC B1 ;  /* 0x0000000000017941 */ /* 0x000fea0003800000 */
.L_x_225:
        /* <DEDUP_REMOVED lines=10> */
.L_x_228:
[----:B------:R-:W-:Y:S05]  /*6b30*/  BSYNC B1 ;  /* 0x0000000000017941 */ /* 0x000fea0003800000 */
.L_x_227:
        /* <DEDUP_REMOVED lines=9> */
.L_x_230:
[----:B------:R-:W-:Y:S05]  /*6bd0*/  BSYNC B1 ;  /* 0x0000000000017941 */ /* 0x000fea0003800000 */
.L_x_229:
        /* <DEDUP_REMOVED lines=9> */
.L_x_232:
[----:B------:R-:W-:Y:S05]  /*6c70*/  BSYNC B1 ;  /* 0x0000000000017941 */ /* 0x000fea0003800000 */
.L_x_231:
        /* <DEDUP_REMOVED lines=10> */
.L_x_234:
[----:B------:R-:W-:Y:S05]  /*6d20*/  BSYNC B1 ;  /* 0x0000000000017941 */ /* 0x000fea0003800000 */
.L_x_233:
        /* <DEDUP_REMOVED lines=10> */
.L_x_236:
[----:B------:R-:W-:Y:S05]  /*6dd0*/  BSYNC B1 ;  /* 0x0000000000017941 */ /* 0x000fea0003800000 */
.L_x_235:
        /* <DEDUP_REMOVED lines=9> */
.L_x_238:
[----:B------:R-:W-:Y:S05]  /*6e70*/  BSYNC B1 ;  /* 0x0000000000017941 */ /* 0x000fea0003800000 */
.L_x_237:
        /* <DEDUP_REMOVED lines=9> */
.L_x_240:
[----:B------:R-:W-:Y:S05]  /*6f10*/  BSYNC B1 ;  /* 0x0000000000017941 */ /* 0x000fea0003800000 */
.L_x_239:
        /* <DEDUP_REMOVED lines=10> */
.L_x_242:
[----:B------:R-:W-:Y:S05]  /*6fc0*/  BSYNC B1 ;  /* 0x0000000000017941 */ /* 0x000fea0003800000 */
.L_x_241:
        /* <DEDUP_REMOVED lines=10> */
.L_x_244:
[----:B------:R-:W-:Y:S05]  /*7070*/  BSYNC B1 ;  /* 0x0000000000017941 */ /* 0x000fea0003800000 */
.L_x_243:
        /* <DEDUP_REMOVED lines=9> */
.L_x_246:
[----:B------:R-:W-:Y:S05]  /*7110*/  BSYNC B1 ;  /* 0x0000000000017941 */ /* 0x000fea0003800000 */
.L_x_245:
        /* <DEDUP_REMOVED lines=9> */
.L_x_248:
[----:B------:R-:W-:Y:S05]  /*71b0*/  BSYNC B1 ;  /* 0x0000000000017941 */ /* 0x000fea0003800000 */
.L_x_247:
        /* <DEDUP_REMOVED lines=10> */
.L_x_250:
[----:B------:R-:W-:Y:S05]  /*7260*/  BSYNC B1 ;  /* 0x0000000000017941 */ /* 0x000fea0003800000 */
.L_x_249:
        /* <DEDUP_REMOVED lines=10> */
.L_x_252:
[----:B------:R-:W-:Y:S05]  /*7310*/  BSYNC B1 ;  /* 0x0000000000017941 */ /* 0x000fea0003800000 */
.L_x_251:
        /* <DEDUP_REMOVED lines=9> */
.L_x_254:
[----:B------:R-:W-:Y:S05]  /*73b0*/  BSYNC B1 ;  /* 0x0000000000017941 */ /* 0x000fea0003800000 */
.L_x_253:
        /* <DEDUP_REMOVED lines=9> */
.L_x_256:
[----:B------:R-:W-:Y:S05]  /*7450*/  BSYNC B1 ;  /* 0x0000000000017941 */ /* 0x000fea0003800000 */
.L_x_255:
        /* <DEDUP_REMOVED lines=10> */
.L_x_258:
[----:B------:R-:W-:Y:S05]  /*7500*/  BSYNC B1 ;  /* 0x0000000000017941 */ /* 0x000fea0003800000 */
.L_x_257:
        /* <DEDUP_REMOVED lines=10> */
.L_x_260:
[----:B------:R-:W-:Y:S05]  /*75b0*/  BSYNC B1 ;  /* 0x0000000000017941 */ /* 0x000fea0003800000 */
.L_x_259:
        /* <DEDUP_REMOVED lines=9> */
.L_x_262:
[----:B------:R-:W-:Y:S05]  /*7650*/  BSYNC B1 ;  /* 0x0000000000017941 */ /* 0x000fea0003800000 */
.L_x_261:
        /* <DEDUP_REMOVED lines=9> */
.L_x_264:
[----:B------:R-:W-:Y:S05]  /*76f0*/  BSYNC B1 ;  /* 0x0000000000017941 */ /* 0x000fea0003800000 */
.L_x_263:
        /* <DEDUP_REMOVED lines=10> */
.L_x_266:
[----:B------:R-:W-:Y:S05]  /*77a0*/  BSYNC B1 ;  /* 0x0000000000017941 */ /* 0x000fea0003800000 */
.L_x_265:
        /* <DEDUP_REMOVED lines=10> */
.L_x_268:
[----:B------:R-:W-:Y:S05]  /*7850*/  BSYNC B1 ;  /* 0x0000000000017941 */ /* 0x000fea0003800000 */
.L_x_267:
        /* <DEDUP_REMOVED lines=9> */
.L_x_270:
[----:B------:R-:W-:Y:S05]  /*78f0*/  BSYNC B1 ;  /* 0x0000000000017941 */ /* 0x000fea0003800000 */
.L_x_269:
        /* <DEDUP_REMOVED lines=9> */
.L_x_272:
[----:B------:R-:W-:Y:S05]  /*7990*/  BSYNC B1 ;  /* 0x0000000000017941 */ /* 0x000fea0003800000 */
.L_x_271:
        /* <DEDUP_REMOVED lines=10> */
.L_x_274:
[----:B------:R-:W-:Y:S05]  /*7a40*/  BSYNC B1 ;  /* 0x0000000000017941 */ /* 0x000fea0003800000 */
.L_x_273:
        /* <DEDUP_REMOVED lines=10> */
.L_x_276:
[----:B------:R-:W-:Y:S05]  /*7af0*/  BSYNC B1 ;  /* 0x0000000000017941 */ /* 0x000fea0003800000 */
.L_x_275:
        /* <DEDUP_REMOVED lines=9> */
.L_x_278:
[----:B------:R-:W-:Y:S05]  /*7b90*/  BSYNC B1 ;  /* 0x0000000000017941 */ /* 0x000fea0003800000 */
.L_x_277:
        /* <DEDUP_REMOVED lines=9> */
.L_x_280:
[----:B------:R-:W-:Y:S05]  /*7c30*/  BSYNC B1 ;  /* 0x0000000000017941 */ /* 0x000fea0003800000 */
.L_x_279:
        /* <DEDUP_REMOVED lines=10> */
.L_x_282:
[----:B------:R-:W-:Y:S05]  /*7ce0*/  BSYNC B1 ;  /* 0x0000000000017941 */ /* 0x000fea0003800000 */
.L_x_281:
        /* <DEDUP_REMOVED lines=10> */
.L_x_284:
[----:B------:R-:W-:Y:S05]  /*7d90*/  BSYNC B1 ;  /* 0x0000000000017941 */ /* 0x000fea0003800000 */
.L_x_283:
        /* <DEDUP_REMOVED lines=9> */
.L_x_286:
[----:B------:R-:W-:Y:S05]  /*7e30*/  BSYNC B1 ;  /* 0x0000000000017941 */ /* 0x000fea0003800000 */
.L_x_285:
[----:B-----5:R-:W-:Y:S01]  /*7e40*/  LOP3.LUT R3, R18, 0xffffe000, RZ, 0xc0, !PT ;  /* 0xffffe00012037812 */ /* 0x020fe200078ec0ff */
[----:B0-----:R-:W-:Y:S01]  /*7e50*/  @P1 IMAD.MOV.U32 R4, RZ, RZ, R10 ;  /* 0x000000ffff041224 */ /* 0x001fe200078e000a */
[----:B------:R-:W-:Y:S01]  /*7e60*/  ISETP.GT.AND P0, PT, R2, 0x8, P0 ;  /* 0x000000080200780c */ /* 0x000fe20000704270 */
[----:B------:R-:W-:Y:S01]  /*7e70*/  @P1 IMAD.MOV.U32 R5, RZ, RZ, R11 ;  /* 0x000000ffff051224 */ /* 0x000fe200078e000b */
[----:B------:R-:W-:Y:S01]  /*7e80*/  BSSY B1, `(.L_x_287) ;  /* 0x0000007000017945 */ /* 0x000fe20003800000 */
[----:B------:R-:W-:-:S04]  /*7e90*/  FMUL R3, R3, R22 ;  /* 0x0000001603037220 */ /* 0x000fc80000400000 */
[----:B------:R-:W-:-:S05]  /*7ea0*/  FFMA R3, R150, R23, R3 ;  /* 0x0000001796037223 */ /* 0x000fca0000000003 */
[----:B------:R-:W-:-:S05]  /*7eb0*/  F2FP.TF32.F32.PACK_B R3, R3 ;  /* 0x00000003ff03723e */ /* 0x000fca00024050ff */
[----:B------:R0:W-:Y:S01]  /*7ec0*/  @P1 STG.E desc[UR50][R4.64+0x3e0], R3 ;  /* 0x0003e00304001986 */ /* 0x0001e2000c101932 */
[----:B------:R-:W-:Y:S05]  /*7ed0*/  @!P0 BRA `(.L_x_288) ;  /* 0x0000000000048947 */ /* 0x000fea0003800000 */
[----:B------:R0:W5:Y:S02]  /*7ee0*/  LDG.E.LTC128B R18, desc[UR50][R8.64+0x3e4] ;  /* 0x0003e43208127981 */ /* 0x000164000c1e1920 */
.L_x_288:
[----:B------:R-:W-:Y:S05]  /*7ef0*/  BSYNC B1 ;  /* 0x0000000000017941 */ /* 0x000fea0003800000 */
.L_x_287:
[----:B------:R-:W-:Y:S05]  /*7f00*/  @!P0 BRA `(.L_x_289) ;  /* 0x0000002400508947 */ /* 0x000fea0003800000 */
[----:B0----5:R-:W-:-:S05]  /*7f10*/  LOP3.LUT R3, R18, 0xffffe000, RZ, 0xc0, !PT ;  /* 0xffffe00012037812 */ /* 0x021fca00078ec0ff */
[----:B------:R-:W-:-:S04]  /*7f20*/  FMUL R0, R3, R22 ;  /* 0x0000001603007220 */ /* 0x000fc80000400000 */
[----:B------:R-:W-:-:S05]  /*7f30*/  FFMA R151, R151, R23, R0 ;  /* 0x0000001797977223 */ /* 0x000fca0000000000 */
[----:B------:R-:W-:-:S05]  /*7f40*/  F2FP.TF32.F32.PACK_B R151, R151 ;  /* 0x00000097ff97723e */ /* 0x000fca00024050ff */
[----:B------:R0:W-:Y:S01]  /*7f50*/  STG.E desc[UR50][R10.64+0x3e4], R151 ;  /* 0x0003e4970a007986 */ /* 0x0001e2000c101932 */
[----:B------:R-:W-:Y:S05]  /*7f60*/  BRA `(.L_x_289) ;  /* 0x0000002400387947 */ /* 0x000fea0003800000 */
.L_x_36:
[----:B------:R-:W-:Y:S01]  /*7f70*/  ULDC.64 UR4, c[0x0][0x5c0] ;  /* 0x0001700000047ab9 */ /* 0x000fe20000000a00 */
[----:B------:R-:W-:Y:S01]  /*7f80*/  ISETP.GT.AND P1, PT, R0, 0x1, PT ;  /* 0x000000010000780c */ /* 0x000fe20003f24270 */
[-C--:B------:R-:W-:Y:S01]  /*7f90*/  FMUL R3, R24, R23.reuse ;  /* 0x0000001718037220 */ /* 0x080fe20000400000 */
[----:B------:R-:W-:Y:S01]  /*7fa0*/  LEA R4, P0, R164, UR4, 0x2 ;  /* 0x00000004a4047c11 */ /* 0x000fe2000f8010ff */
[-C--:B------:R-:W-:Y:S01]  /*7fb0*/  FMUL R25, R25, R23.reuse ;  /* 0x0000001719197220 */ /* 0x080fe20000400000 */
[----:B------:R-:W-:Y:S01]  /*7fc0*/  ISETP.GT.AND P3, PT, R2, RZ, P1 ;  /* 0x000000ff0200720c */ /* 0x000fe20000f64270 */
[----:B------:R-:W-:Y:S01]  /*7fd0*/  FMUL R9, R26, R23 ;  /* 0x000000171a097220 */ /* 0x000fe20000400000 */
[----:B------:R-:W-:Y:S01]  /*7fe0*/  F2FP.TF32.F32.PACK_B R3, R3 ;  /* 0x00000003ff03723e */ /* 0x000fe200024050ff */
[-C--:B------:R-:W-:Y:S01]  /*7ff0*/  FMUL R27, R27, R23.reuse ;  /* 0x000000171b1b7220 */ /* 0x080fe20000400000 */
[----:B------:R-:W-:Y:S01]  /*8000*/  LEA.HI.X R5, R164, UR5, R173, 0x2, P0 ;  /* 0x00000005a4057c11 */ /* 0x000fe200080f14ad */
[-C--:B------:R-:W-:Y:S01]  /*8010*/  FMUL R29, R29, R23.reuse ;  /* 0x000000171d1d7220 */ /* 0x080fe20000400000 */
[----:B------:R-:W-:Y:S01]  /*8020*/  ISETP.GT.AND P2, PT, R2, 0x8, P2 ;  /* 0x000000080200780c */ /* 0x000fe20001744270 */
[-C--:B------:R-:W-:Y:S01]  /*8030*/  FMUL R31, R31, R23.reuse ;  /* 0x000000171f1f7220 */ /* 0x080fe20000400000 */
[----:B------:R-:W-:Y:S01]  /*8040*/  ISETP.GT.AND P0, PT, R0, 0x8, PT ;  /* 0x000000080000780c */ /* 0x000fe20003f04270 */
[----:B------:R0:W-:Y:S01]  /*8050*/  @P4 STG.E desc[UR50][R4.64], R3 ;  /* 0x0000000304004986 */ /* 0x0001e2000c101932 */
[C---:B------:R-:W-:Y:S01]  /*8060*/  SHF.L.U64.HI R11, R10.reuse, 0x5, R11 ;  /* 0x000000050a0b7819 */ /* 0x040fe2000001020b */
[-C--:B------:R-:W-:Y:S01]  /*8070*/  FMUL R33, R33, R23.reuse ;  /* 0x0000001721217220 */ /* 0x080fe20000400000 */
[----:B------:R-:W-:Y:S01]  /*8080*/  LEA R6, P4, R10, R4, 0x5 ;  /* 0x000000040a067211 */ /* 0x000fe200078828ff */
[----:B------:R-:W-:Y:S01]  /*8090*/  FMUL R35, R35, R23 ;  /* 0x0000001723237220 */ /* 0x000fe20000400000 */
[----:B------:R-:W-:Y:S01]  /*80a0*/  F2FP.TF32.F32.PACK_B R25, R25 ;  /* 0x00000019ff19723e */ /* 0x000fe200024050ff */
[----:B------:R-:W-:Y:S01]  /*80b0*/  FMUL R37, R37, R23 ;  /* 0x0000001725257220 */ /* 0x000fe20000400000 */
[C---:B------:R-:W-:Y:S01]  /*80c0*/  ISETP.GT.AND P1, PT, R2.reuse, 0x8, P1 ;  /* 0x000000080200780c */ /* 0x040fe20000f24270 */
[----:B------:R-:W-:Y:S01]  /*80d0*/  IMAD.X R7, R11, 0x1, R5, P4 ;  /* 0x000000010b077824 */ /* 0x000fe200020e0605 */
[----:B------:R-:W-:Y:S01]  /*80e0*/  ISETP.GT.AND P5, PT, R2, RZ, P0 ;  /* 0x000000ff0200720c */ /* 0x000fe200007a4270 */
[----:B------:R-:W-:Y:S01]  /*80f0*/  @P3 STG.E desc[UR50][R4.64+0x4], R25 ;  /* 0x0000041904003986 */ /* 0x000fe2000c101932 */
[----:B------:R-:W-:Y:S01]  /*8100*/  F2FP.TF32.F32.PACK_B R9, R9 ;  /* 0x00000009ff09723e */ /* 0x000fe200024050ff */
[-C--:B0-----:R-:W-:Y:S01]  /*8110*/  FMUL R3, R28, R23.reuse ;  /* 0x000000171c037220 */ /* 0x081fe20000400000 */
[----:B------:R-:W-:Y:S01]  /*8120*/  ISETP.GT.AND P3, PT, R0, 0x9, PT ;  /* 0x000000090000780c */ /* 0x000fe20003f64270 */
[----:B------:R-:W-:Y:S01]  /*8130*/  FMUL R11, R30, R23 ;  /* 0x000000171e0b7220 */ /* 0x000fe20000400000 */
[----:B------:R-:W-:Y:S01]  /*8140*/  F2FP.TF32.F32.PACK_B R27, R27 ;  /* 0x0000001bff1b723e */ /* 0x000fe200024050ff */
[----:B------:R0:W-:Y:S01]  /*8150*/  @P2 STG.E desc[UR50][R6.64], R9 ;  /* 0x0000000906002986 */ /* 0x0001e2000c101932 */
[----:B------:R-:W-:Y:S01]  /*8160*/  F2FP.TF32.F32.PACK_B R3, R3 ;  /* 0x00000003ff03723e */ /* 0x000fe200024050ff */
[-C--:B------:R-:W-:Y:S01]  /*8170*/  FMUL R39, R39, R23.reuse ;  /* 0x0000001727277220 */ /* 0x080fe20000400000 */
[C---:B------:R-:W-:Y:S01]  /*8180*/  ISETP.GT.AND P4, PT, R2.reuse, RZ, P3 ;  /* 0x000000ff0200720c */ /* 0x040fe20001f84270 */
[----:B------:R-:W-:Y:S01]  /*8190*/  @P1 STG.E desc[UR50][R6.64+0x4], R27 ;  /* 0x0000041b06001986 */ /* 0x000fe2000c101932 */
[----:B------:R-:W-:Y:S01]  /*81a0*/  ISETP.GT.AND P2, PT, R2, 0x8, P0 ;  /* 0x000000080200780c */ /* 0x000fe20000744270 */
[-C--:B------:R-:W-:Y:S01]  /*81b0*/  FMUL R41, R41, R23.reuse ;  /* 0x0000001729297220 */ /* 0x080fe20000400000 */
[----:B------:R-:W-:Y:S01]  /*81c0*/  ISETP.GT.AND P0, PT, R0, 0x10, PT ;  /* 0x000000100000780c */ /* 0x000fe20003f04270 */
[----:B------:R1:W-:Y:S01]  /*81d0*/  @P5 STG.E desc[UR50][R4.64+0x20], R3 ;  /* 0x0000200304005986 */ /* 0x0003e2000c101932 */
[C---:B------:R-:W-:Y:S01]  /*81e0*/  ISETP.GT.AND P3, PT, R2.reuse, 0x8, P3 ;  /* 0x000000080200780c */ /* 0x040fe20001f64270 */
[-C--:B------:R-:W-:Y:S01]  /*81f0*/  FMUL R43, R43, R23.reuse ;  /* 0x000000172b2b7220 */ /* 0x080fe20000400000 */
[----:B------:R-:W-:Y:S01]  /*8200*/  ISETP.GT.AND P5, PT, R2, RZ, P0 ;  /* 0x000000ff0200720c */ /* 0x000fe200007a4270 */
[----:B0-----:R-:W-:Y:S01]  /*8210*/  FMUL R9, R34, R23 ;  /* 0x0000001722097220 */ /* 0x001fe20000400000 */
[----:B------:R-:W-:Y:S01]  /*8220*/  F2FP.TF32.F32.PACK_B R29, R29 ;  /* 0x0000001dff1d723e */ /* 0x000fe200024050ff */
[----:B------:R-:W-:Y:S01]  /*8230*/  FMUL R45, R45, R23 ;  /* 0x000000172d2d7220 */ /* 0x000fe20000400000 */
[----:B------:R-:W-:Y:S01]  /*8240*/  F2FP.TF32.F32.PACK_B R11, R11 ;  /* 0x0000000bff0b723e */ /* 0x000fe200024050ff */
[----:B------:R-:W-:Y:S01]  /*8250*/  FMUL R47, R47, R23 ;  /* 0x000000172f2f7220 */ /* 0x000fe20000400000 */
[----:B------:R-:W-:Y:S01]  /*8260*/  ISETP.GT.AND P1, PT, R0, 0x11, PT ;  /* 0x000000110000780c */ /* 0x000fe20003f24270 */
[----:B------:R-:W-:Y:S01]  /*8270*/  @P4 STG.E desc[UR50][R4.64+0x24], R29 ;  /* 0x0000241d04004986 */ /* 0x000fe2000c101932 */
[----:B------:R-:W-:Y:S01]  /*8280*/  F2FP.TF32.F32.PACK_B R31, R31 ;  /* 0x0000001fff1f723e */ /* 0x000fe200024050ff */
[-C--:B-1----:R-:W-:Y:S01]  /*8290*/  FMUL R3, R32, R23.reuse ;  /* 0x0000001720037220 */ /* 0x082fe20000400000 */
[C---:B------:R-:W-:Y:S01]  /*82a0*/  ISETP.GT.AND P4, PT, R2.reuse, RZ, P1 ;  /* 0x000000ff0200720c */ /* 0x040fe20000f84270 */
[----:B------:R0:W-:Y:S01]  /*82b0*/  @P2 STG.E desc[UR50][R6.64+0x20], R11 ;  /* 0x0000200b06002986 */ /* 0x0001e2000c101932 */
[----:B------:R-:W-:Y:S01]  /*82c0*/  ISETP.GT.AND P2, PT, R2, 0x8, P0 ;  /* 0x000000080200780c */ /* 0x000fe20000744270 */
[----:B------:R-:W-:Y:S01]  /*82d0*/  FMUL R49, R49, R23 ;  /* 0x0000001731317220 */ /* 0x000fe20000400000 */
[----:B------:R-:W-:Y:S01]  /*82e0*/  F2FP.TF32.F32.PACK_B R3, R3 ;  /* 0x00000003ff03723e */ /* 0x000fe200024050ff */
[----:B------:R-:W-:Y:S01]  /*82f0*/  @P3 STG.E desc[UR50][R6.64+0x24], R31 ;  /* 0x0000241f06003986 */ /* 0x000fe2000c101932 */
[----:B------:R-:W-:Y:S01]  /*8300*/  ISETP.GT.AND P0, PT, R0, 0x18, PT ;  /* 0x000000180000780c */ /* 0x000fe20003f04270 */
[-C--:B------:R-:W-:Y:S01]  /*8310*/  FMUL R51, R51, R23.reuse ;  /* 0x0000001733337220 */ /* 0x080fe20000400000 */
[C---:B------:R-:W-:Y:S01]  /*8320*/  ISETP.GT.AND P3, PT, R2.reuse, 0x8, P1 ;  /* 0x000000080200780c */ /* 0x040fe20000f64270 */
[----:B------:R1:W-:Y:S01]  /*8330*/  @P5 STG.E desc[UR50][R4.64+0x40], R3 ;  /* 0x0000400304005986 */ /* 0x0003e2000c101932 */
[----:B------:R-:W-:Y:S01]  /*8340*/  ISETP.GT.AND P5, PT, R2, RZ, P0 ;  /* 0x000000ff0200720c */ /* 0x000fe200007a4270 */
[----:B------:R-:W-:Y:S01]  /*8350*/  FMUL R53, R53, R23 ;  /* 0x0000001735357220 */ /* 0x000fe20000400000 */
[----:B------:R-:W-:Y:S01]  /*8360*/  F2FP.TF32.F32.PACK_B R33, R33 ;  /* 0x00000021ff21723e */ /* 0x000fe200024050ff */
[----:B0-----:R-:W-:Y:S01]  /*8370*/  FMUL R11, R38, R23 ;  /* 0x00000017260b7220 */ /* 0x001fe20000400000 */
[----:B------:R-:W-:Y:S01]  /*8380*/  F2FP.TF32.F32.PACK_B R9, R9 ;  /* 0x00000009ff09723e */ /* 0x000fe200024050ff */
[----:B------:R-:W-:Y:S01]  /*8390*/  FMUL R55, R55, R23 ;  /* 0x0000001737377220 */ /* 0x000fe20000400000 */
[----:B------:R-:W-:Y:S01]  /*83a0*/  ISETP.GT.AND P1, PT, R0, 0x19, PT ;  /* 0x000000190000780c */ /* 0x000fe20003f24270 */
[----:B------:R-:W-:Y:S01]  /*83b0*/  @P4 STG.E desc[UR50][R4.64+0x44], R33 ;  /* 0x0000442104004986 */ /* 0x000fe2000c101932 */
[----:B------:R-:W-:Y:S01]  /*83c0*/  F2FP.TF32.F32.PACK_B R35, R35 ;  /* 0x00000023ff23723e */ /* 0x000fe200024050ff */
[-C--:B------:R-:W-:Y:S01]  /*83d0*/  FMUL R57, R57, R23.reuse ;  /* 0x0000001739397220 */ /* 0x080fe20000400000 */
[----:B------:R-:W-:Y:S01]  /*83e0*/  ISETP.GT.AND P4, PT, R2, RZ, P1 ;  /* 0x000000ff0200720c */ /* 0x000fe20000f84270 */
[-C--:B-1----:R-:W-:Y:S01]  /*83f0*/  FMUL R3, R36, R23.reuse ;  /* 0x0000001724037220 */ /* 0x082fe20000400000 */
[----:B------:R0:W-:Y:S01]  /*8400*/  @P2 STG.E desc[UR50][R6.64+0x40], R9 ;  /* 0x0000400906002986 */ /* 0x0001e2000c101932 */
[----:B------:R-:W-:Y:S01]  /*8410*/  ISETP.GT.AND P2, PT, R2, 0x8, P0 ;  /* 0x000000080200780c */ /* 0x000fe20000744270 */
[----:B------:R-:W-:Y:S01]  /*8420*/  FMUL R59, R59, R23 ;  /* 0x000000173b3b7220 */ /* 0x000fe20000400000 */
[----:B------:R-:W-:Y:S01]  /*8430*/  ISETP.GT.AND P0, PT, R0, 0x20, PT ;  /* 0x000000200000780c */ /* 0x000fe20003f04270 */
[----:B------:R-:W-:Y:S01]  /*8440*/  @P3 STG.E desc[UR50][R6.64+0x44], R35 ;  /* 0x0000442306003986 */ /* 0x000fe2000c101932 */
[----:B------:R-:W-:Y:S01]  /*8450*/  F2FP.TF32.F32.PACK_B R3, R3 ;  /* 0x00000003ff03723e */ /* 0x000fe200024050ff */
[-C--:B------:R-:W-:Y:S01]  /*8460*/  FMUL R61, R61, R23.reuse ;  /* 0x000000173d3d7220 */ /* 0x080fe20000400000 */
[C---:B------:R-:W-:Y:S01]  /*8470*/  ISETP.GT.AND P3, PT, R2.reuse, 0x8, P1 ;  /* 0x000000080200780c */ /* 0x040fe20000f64270 */
[----:B------:R-:W-:Y:S01]  /*8480*/  FMUL R63, R63, R23 ;  /* 0x000000173f3f7220 */ /* 0x000fe20000400000 */
[----:B------:R-:W-:Y:S01]  /*8490*/  F2FP.TF32.F32.PACK_B R37, R37 ;  /* 0x00000025ff25723e */ /* 0x000fe200024050ff */
[----:B------:R1:W-:Y:S01]  /*84a0*/  @P5 STG.E desc[UR50][R4.64+0x60], R3 ;  /* 0x0000600304005986 */ /* 0x0003e2000c101932 */
[----:B------:R-:W-:Y:S01]  /*84b0*/  ISETP.GT.AND P5, PT, R2, RZ, P0 ;  /* 0x000000ff0200720c */ /* 0x000fe200007a4270 */
[----:B0-----:R-:W-:Y:S01]  /*84c0*/  FMUL R9, R42, R23 ;  /* 0x000000172a097220 */ /* 0x001fe20000400000 */
[----:B------:R-:W-:Y:S01]  /*84d0*/  F2FP.TF32.F32.PACK_B R11, R11 ;  /* 0x0000000bff0b723e */ /* 0x000fe200024050ff */
[----:B------:R-:W-:Y:S01]  /*84e0*/  @P4 STG.E desc[UR50][R4.64+0x64], R37 ;  /* 0x0000642504004986 */ /* 0x000fe2000c101932 */
[----:B------:R-:W-:Y:S01]  /*84f0*/  ISETP.GT.AND P1, PT, R0, 0x21, PT ;  /* 0x000000210000780c */ /* 0x000fe20003f24270 */
[----:B------:R-:W-:Y:S01]  /*8500*/  FMUL R65, R65, R23 ;  /* 0x0000001741417220 */ /* 0x000fe20000400000 */
[----:B------:R-:W-:Y:S01]  /*8510*/  F2FP.TF32.F32.PACK_B R39, R39 ;  /* 0x00000027ff27723e */ /* 0x000fe200024050ff */
[----:B------:R0:W-:Y:S01]  /*8520*/  @P2 STG.E desc[UR50][R6.64+0x60], R11 ;  /* 0x0000600b06002986 */ /* 0x0001e2000c101932 */
[C---:B------:R-:W-:Y:S01]  /*8530*/  ISETP.GT.AND P4, PT, R2.reuse, RZ, P1 ;  /* 0x000000ff0200720c */ /* 0x040fe20000f84270 */
[-C--:B------:R-:W-:Y:S01]  /*8540*/  FMUL R67, R67, R23.reuse ;  /* 0x0000001743437220 */ /* 0x080fe20000400000 */
[----:B------:R-:W-:Y:S01]  /*8550*/  ISETP.GT.AND P2, PT, R2, 0x8, P0 ;  /* 0x000000080200780c */ /* 0x000fe20000744270 */
[-C--:B-1----:R-:W-:Y:S01]  /*8560*/  FMUL R3, R40, R23.reuse ;  /* 0x0000001728037220 */ /* 0x082fe20000400000 */
[----:B------:R-:W-:Y:S01]  /*8570*/  ISETP.GT.AND P0, PT, R0, 0x28, PT ;  /* 0x000000280000780c */ /* 0x000fe20003f04270 */
[----:B------:R-:W-:Y:S01]  /*8580*/  @P3 STG.E desc[UR50][R6.64+0x64], R39 ;  /* 0x0000642706003986 */ /* 0x000fe2000c101932 */
[----:B------:R-:W-:Y:S01]  /*8590*/  ISETP.GT.AND P3, PT, R2, 0x8, P1 ;  /* 0x000000080200780c */ /* 0x000fe20000f64270 */
[----:B------:R-:W-:Y:S01]  /*85a0*/  FMUL R69, R69, R23 ;  /* 0x0000001745457220 */ /* 0x000fe20000400000 */
[----:B------:R-:W-:Y:S01]  /*85b0*/  F2FP.TF32.F32.PACK_B R3, R3 ;  /* 0x00000003ff03723e */ /* 0x000fe200024050ff */
[----:B------:R-:W-:Y:S01]  /*85c0*/  FMUL R71, R71, R23 ;  /* 0x0000001747477220 */ /* 0x000fe20000400000 */
[----:B------:R-:W-:Y:S01]  /*85d0*/  F2FP.TF32.F32.PACK_B R41, R41 ;  /* 0x00000029ff29723e */ /* 0x000fe200024050ff */
[----:B0-----:R-:W-:Y:S01]  /*85e0*/  FMUL R11, R46, R23 ;  /* 0x000000172e0b7220 */ /* 0x001fe20000400000 */
[----:B------:R-:W-:Y:S01]  /*85f0*/  F2FP.TF32.F32.PACK_B R9, R9 ;  /* 0x00000009ff09723e */ /* 0x000fe200024050ff */
[----:B------:R0:W-:Y:S01]  /*8600*/  @P5 STG.E desc[UR50][R4.64+0x80], R3 ;  /* 0x0000800304005986 */ /* 0x0001e2000c101932 */
[----:B------:R-:W-:Y:S01]  /*8610*/  ISETP.GT.AND P5, PT, R2, RZ, P0 ;  /* 0x000000ff0200720c */ /* 0x000fe200007a4270 */
[----:B------:R-:W-:Y:S01]  /*8620*/  FMUL R73, R73, R23 ;  /* 0x0000001749497220 */ /* 0x000fe20000400000 */
[----:B------:R-:W-:Y:S01]  /*8630*/  ISETP.GT.AND P1, PT, R0, 0x29, PT ;  /* 0x000000290000780c */ /* 0x000fe20003f24270 */
[----:B------:R-:W-:Y:S01]  /*8640*/  @P4 STG.E desc[UR50][R4.64+0x84], R41 ;  /* 0x0000842904004986 */ /* 0x000fe2000c101932 */
[----:B------:R-:W-:Y:S01]  /*8650*/  F2FP.TF32.F32.PACK_B R43, R43 ;  /* 0x0000002bff2b723e */ /* 0x000fe200024050ff */
[-C--:B------:R-:W-:Y:S01]  /*8660*/  FMUL R75, R75, R23.reuse ;  /* 0x000000174b4b7220 */ /* 0x080fe20000400000 */
[C---:B------:R-:W-:Y:S01]  /*8670*/  ISETP.GT.AND P4, PT, R2.reuse, RZ, P1 ;  /* 0x000000ff0200720c */ /* 0x040fe20000f84270 */
[----:B------:R1:W-:Y:S01]  /*8680*/  @P2 STG.E desc[UR50][R6.64+0x80], R9 ;  /* 0x0000800906002986 */ /* 0x0003e2000c101932 */
[----:B------:R-:W-:Y:S01]  /*8690*/  ISETP.GT.AND P2, PT, R2, 0x8, P0 ;  /* 0x000000080200780c */ /* 0x000fe20000744270 */
[-C--:B------:R-:W-:Y:S01]  /*86a0*/  FMUL R77, R77, R23.reuse ;  /* 0x000000174d4d7220 */ /* 0x080fe20000400000 */
[----:B------:R-:W-:Y:S01]  /*86b0*/  ISETP.GT.AND P0, PT, R0, 0x30, PT ;  /* 0x000000300000780c */ /* 0x000fe20003f04270 */
[-C--:B0-----:R-:W-:Y:S01]  /*86c0*/  FMUL R3, R44, R23.reuse ;  /* 0x000000172c037220 */ /* 0x081fe20000400000 */
[----:B------:R-:W-:Y:S01]  /*86d0*/  @P3 STG.E desc[UR50][R6.64+0x84], R43 ;  /* 0x0000842b06003986 */ /* 0x000fe2000c101932 */
[----:B------:R-:W-:Y:S01]  /*86e0*/  ISETP.GT.AND P3, PT, R2, 0x8, P1 ;  /* 0x000000080200780c */ /* 0x000fe20000f64270 */
[----:B------:R-:W-:Y:S01]  /*86f0*/  FMUL R79, R79, R23 ;  /* 0x000000174f4f7220 */ /* 0x000fe20000400000 */
[----:B------:R-:W-:Y:S01]  /*8700*/  F2FP.TF32.F32.PACK_B R45, R45 ;  /* 0x0000002dff2d723e */ /* 0x000fe200024050ff */
[----:B------:R-:W-:Y:S01]  /*8710*/  FMUL R81, R81, R23 ;  /* 0x0000001751517220 */ /* 0x000fe20000400000 */
[----:B------:R-:W-:Y:S01]  /*8720*/  F2FP.TF32.F32.PACK_B R3, R3 ;  /* 0x00000003ff03723e */ /* 0x000fe200024050ff */
[----:B------:R-:W-:Y:S01]  /*8730*/  FMUL R83, R83, R23 ;  /* 0x0000001753537220 */ /* 0x000fe20000400000 */
[----:B------:R-:W-:Y:S01]  /*8740*/  F2FP.TF32.F32.PACK_B R11, R11 ;  /* 0x0000000bff0b723e */ /* 0x000fe200024050ff */
[-C--:B-1----:R-:W-:Y:S01]  /*8750*/  FMUL R9, R50, R23.reuse ;  /* 0x0000001732097220 */ /* 0x082fe20000400000 */
[----:B------:R-:W-:Y:S01]  /*8760*/  ISETP.GT.AND P1, PT, R0, 0x31, PT ;  /* 0x000000310000780c */ /* 0x000fe20003f24270 */
[----:B------:R0:W-:Y:S01]  /*8770*/  @P5 STG.E desc[UR50][R4.64+0xa0], R3 ;  /* 0x0000a00304005986 */ /* 0x0001e2000c101932 */
[C---:B------:R-:W-:Y:S01]  /*8780*/  ISETP.GT.AND P5, PT, R2.reuse, RZ, P0 ;  /* 0x000000ff0200720c */ /* 0x040fe200007a4270 */
[----:B------:R-:W-:Y:S01]  /*8790*/  FMUL R85, R85, R23 ;  /* 0x0000001755557220 */ /* 0x000fe20000400000 */
[----:B------:R-:W-:Y:S01]  /*87a0*/  F2FP.TF32.F32.PACK_B R47, R47 ;  /* 0x0000002fff2f723e */ /* 0x000fe200024050ff */
[----:B------:R-:W-:Y:S01]  /*87b0*/  @P4 STG.E desc[UR50][R4.64+0xa4], R45 ;  /* 0x0000a42d04004986 */ /* 0x000fe2000c101932 */
[C---:B------:R-:W-:Y:S01]  /*87c0*/  ISETP.GT.AND P4, PT, R2.reuse, RZ, P1 ;  /* 0x000000ff0200720c */ /* 0x040fe20000f84270 */
[----:B------:R-:W-:Y:S01]  /*87d0*/  FMUL R87, R87, R23 ;  /* 0x0000001757577220 */ /* 0x000fe20000400000 */
[----:B------:R-:W-:Y:S01]  /*87e0*/  F2FP.TF32.F32.PACK_B R49, R49 ;  /* 0x00000031ff31723e */ /* 0x000fe200024050ff */
        /* <DEDUP_REMOVED lines=11> */
[-C--:B------:R-:W-:Y:S01]  /*88a0*/  FMUL R95, R95, R23.reuse ;  /* 0x000000175f5f7220 */ /* 0x080fe20000400000 */
[----:B------:R-:W-:Y:S01]  /*88b0*/  ISETP.GT.AND P1, PT, R0, 0x39, PT ;  /* 0x000000390000780c */ /* 0x000fe20003f24270 */
[----:B-1----:R-:W-:Y:S01]  /*88c0*/  FMUL R11, R54, R23 ;  /* 0x00000017360b7220 */ /* 0x002fe20000400000 */
[----:B------:R-:W-:Y:S01]  /*88d0*/  F2FP.TF32.F32.PACK_B R51, R51 ;  /* 0x00000033ff33723e */ /* 0x000fe200024050ff */
        /* <DEDUP_REMOVED lines=15> */
[-C--:B------:R-:W-:Y:S01]  /*89d0*/  FMUL R103, R103, R23.reuse ;  /* 0x0000001767677220 */ /* 0x080fe20000400000 */
[----:B------:R-:W-:Y:S01]  /*89e0*/  ISETP.GT.AND P1, PT, R0, 0x41, PT ;  /* 0x000000410000780c */ /* 0x000fe20003f24270 */
[----:B------:R-:W-:Y:S01]  /*89f0*/  FMUL R105, R105, R23 ;  /* 0x0000001769697220 */ /* 0x000fe20000400000 */
[----:B------:R-:W-:Y:S01]  /*8a00*/  F2FP.TF32.F32.PACK_B R3, R3 ;  /* 0x00000003ff03723e */ /* 0x000fe200024050ff */
[----:B------:R-:W-:Y:S01]  /*8a10*/  FMUL R107, R107, R23 ;  /* 0x000000176b6b7220 */ /* 0x000fe20000400000 */
[----:B------:R-:W-:Y:S01]  /*8a20*/  F2FP.TF32.F32.PACK_B R55, R55 ;  /* 0x00000037ff37723e */ /* 0x000fe200024050ff */
        /* <DEDUP_REMOVED lines=21> */
[-C--:B------:R-:W-:Y:S01]  /*8b80*/  FMUL R119, R119, R23.reuse ;  /* 0x0000001777777220 */ /* 0x080fe20000400000 */
[----:B-1----:R-:W-:Y:S01]  /*8b90*/  FMUL R11, R62, R23 ;  /* 0x000000173e0b7220 */ /* 0x002fe20000400000 */
[----:B------:R-:W-:Y:S01]  /*8ba0*/  F2FP.TF32.F32.PACK_B R61, R61 ;  /* 0x0000003dff3d723e */ /* 0x000fe200024050ff */
[-C--:B------:R-:W-:Y:S01]  /*8bb0*/  FMUL R121, R121, R23.reuse ;  /* 0x0000001779797220 */ /* 0x080fe20000400000 */
        /* <DEDUP_REMOVED lines=51> */
[----:B------:R-:W-:Y:S01]  /*8ef0*/  ISETP.GT.AND P4, PT, R2, RZ, P1 ;  /* 0x000000ff0200720c */ /* 0x000fe20000f84270 */
[----:B------:R-:W-:Y:S01]  /*8f00*/  FMUL R15, R150, R23 ;  /* 0x00000017960f7220 */ /* 0x000fe20000400000 */
[----:B------:R-:W-:Y:S01]  /*8f10*/  F2FP.TF32.F32.PACK_B R71, R71 ;  /* 0x00000047ff47723e */ /* 0x000fe200024050ff */
[----:B------:R1:W-:Y:S01]  /*8f20*/  @P2 STG.E desc[UR50][R6.64+0x140], R9 ;  /* 0x0001400906002986 */ /* 0x0003e2000c101932 */
[----:B------:R-:W-:Y:S01]  /*8f30*/  ISETP.GT.AND P2, PT, R2, 0x8, P0 ;  /* 0x000000080200780c */ /* 0x000fe20000744270 */
[-C--:B------:R-:W-:Y:S01]  /*8f40*/  FMUL R151, R151, R23.reuse ;  /* 0x0000001797977220 */ /* 0x080fe20000400000 */
[----:B------:R-:W-:Y:S01]  /*8f50*/  ISETP.GT.AND P0, PT, R0, 0x60, PT ;  /* 0x000000600000780c */ /* 0x000fe20003f04270 */
[----:B0-----:R-:W-:Y:S01]  /*8f60*/  FMUL R3, R68, R23 ;  /* 0x0000001744037220 */ /* 0x001fe20000400000 */
[----:B------:R-:W-:Y:S01]  /*8f70*/  @P3 STG.E desc[UR50][R6.64+0x144], R67 ;  /* 0x0001444306003986 */ /* 0x000fe2000c101932 */
[----:B------:R-:W-:-:S02]  /*8f80*/  ISETP.GT.AND P3, PT, R2, 0x8, P1 ;  /* 0x000000080200780c */ /* 0x000fc40000f64270 */
[----:B------:R-:W-:Y:S02]  /*8f90*/  ISETP.GT.AND P1, PT, R0, 0x61, PT ;  /* 0x000000610000780c */ /* 0x000fe40003f24270 */
[----:B------:R-:W-:Y:S01]  /*8fa0*/  F2FP.TF32.F32.PACK_B R3, R3 ;  /* 0x00000003ff03723e */ /* 0x000fe200024050ff */
[----:B-1----:R-:W-:Y:S01]  /*8fb0*/  FMUL R9, R74, R23 ;  /* 0x000000174a097220 */ /* 0x002fe20000400000 */
[----:B------:R-:W-:-:S03]  /*8fc0*/  F2FP.TF32.F32.PACK_B R73, R73 ;  /* 0x00000049ff49723e */ /* 0x000fc600024050ff */
[----:B------:R0:W-:Y:S01]  /*8fd0*/  @P5 STG.E desc[UR50][R4.64+0x160], R3 ;  /* 0x0001600304005986 */ /* 0x0001e2000c101932 */
[C---:B------:R-:W-:Y:S02]  /*8fe0*/  ISETP.GT.AND P5, PT, R2.reuse, RZ, P0 ;  /* 0x000000ff0200720c */ /* 0x040fe400007a4270 */
[----:B------:R-:W-:Y:S01]  /*8ff0*/  F2FP.TF32.F32.PACK_B R9, R9 ;  /* 0x00000009ff09723e */ /* 0x000fe200024050ff */
[----:B------:R-:W-:Y:S01]  /*9000*/  @P4 STG.E desc[UR50][R4.64+0x164], R69 ;  /* 0x0001644504004986 */ /* 0x000fe2000c101932 */
[C---:B------:R-:W-:Y:S02]  /*9010*/  ISETP.GT.AND P4, PT, R2.reuse, RZ, P1 ;  /* 0x000000ff0200720c */ /* 0x040fe40000f84270 */
[----:B------:R-:W-:Y:S01]  /*9020*/  F2FP.TF32.F32.PACK_B R75, R75 ;  /* 0x0000004bff4b723e */ /* 0x000fe200024050ff */
[----:B------:R1:W-:Y:S01]  /*9030*/  @P2 STG.E desc[UR50][R6.64+0x160], R11 ;  /* 0x0001600b06002986 */ /* 0x0003e2000c101932 */
[----:B------:R-:W-:Y:S02]  /*9040*/  ISETP.GT.AND P2, PT, R2, 0x8, P0 ;  /* 0x000000080200780c */ /* 0x000fe40000744270 */
        /* <DEDUP_REMOVED lines=250> */
[----:B------:R-:W-:Y:S01]  /*9ff0*/  ISETP.GT.AND P0, PT, R2, 0x8, P0 ;  /* 0x000000080200780c */ /* 0x000fe20000704270 */
[----:B------:R-:W-:Y:S01]  /*a000*/  @P4 STG.E desc[UR50][R4.64+0x364], R133 ;  /* 0x0003648504004986 */ /* 0x000fe2000c101932 */
[----:B------:R-:W-:Y:S02]  /*a010*/  ISETP.GT.AND P4, PT, R0, 0xe9, PT ;  /* 0x000000e90000780c */ /* 0x000fe40003f84270 */
[----:B------:R-:W-:Y:S01]  /*a020*/  F2FP.TF32.F32.PACK_B R9, R9 ;  /* 0x00000009ff09723e */ /* 0x000fe200024050ff */
[----:B------:R1:W-:Y:S01]  /*a030*/  @P2 STG.E desc[UR50][R6.64+0x360], R11 ;  /* 0x0003600b06002986 */ /* 0x0003e2000c101932 */
[C---:B------:R-:W-:Y:S02]  /*a040*/  ISETP.GT.AND P2, PT, R2.reuse, RZ, P1 ;  /* 0x000000ff0200720c */ /* 0x040fe40000f44270 */
[----:B------:R-:W-:Y:S01]  /*a050*/  ISETP.GT.AND P1, PT, R2, 0x8, P1 ;  /* 0x000000080200780c */ /* 0x000fe20000f24270 */
[----:B0-----:R-:W-:Y:S01]  /*a060*/  FMUL R3, R136, R23 ;  /* 0x0000001788037220 */ /* 0x001fe20000400000 */
[----:B------:R-:W-:Y:S01]  /*a070*/  @P3 STG.E desc[UR50][R6.64+0x364], R135 ;  /* 0x0003648706003986 */ /* 0x000fe2000c101932 */
[----:B------:R-:W-:-:S02]  /*a080*/  ISETP.GT.AND P6, PT, R2, RZ, P4 ;  /* 0x000000ff0200720c */ /* 0x000fc400027c4270 */
[----:B------:R-:W-:Y:S02]  /*a090*/  F2FP.TF32.F32.PACK_B R139, R139 ;  /* 0x0000008bff8b723e */ /* 0x000fe400024050ff */
[----:B------:R-:W-:Y:S02]  /*a0a0*/  F2FP.TF32.F32.PACK_B R3, R3 ;  /* 0x00000003ff03723e */ /* 0x000fe400024050ff */
[----:B------:R-:W-:Y:S01]  /*a0b0*/  F2FP.TF32.F32.PACK_B R141, R141 ;  /* 0x0000008dff8d723e */ /* 0x000fe200024050ff */
[----:B-1----:R-:W-:Y:S01]  /*a0c0*/  FMUL R11, R146, R23 ;  /* 0x00000017920b7220 */ /* 0x002fe20000400000 */
[----:B------:R-:W-:Y:S01]  /*a0d0*/  ISETP.GT.AND P4, PT, R2, 0x8, P4 ;  /* 0x000000080200780c */ /* 0x000fe20002784270 */
[----:B------:R0:W-:Y:S01]  /*a0e0*/  @P5 STG.E desc[UR50][R4.64+0x380], R3 ;  /* 0x0003800304005986 */ /* 0x0001e2000c101932 */
[----:B------:R-:W-:Y:S02]  /*a0f0*/  ISETP.GT.AND P5, PT, R0, 0xe8, PT ;  /* 0x000000e80000780c */ /* 0x000fe40003fa4270 */
[----:B------:R-:W-:Y:S01]  /*a100*/  F2FP.TF32.F32.PACK_B R143, R143 ;  /* 0x0000008fff8f723e */ /* 0x000fe200024050ff */
[----:B------:R-:W-:Y:S01]  /*a110*/  @P2 STG.E desc[UR50][R4.64+0x384], R137 ;  /* 0x0003848904002986 */ /* 0x000fe2000c101932 */
[----:B------:R-:W-:-:S02]  /*a120*/  ISETP.GT.AND P3, PT, R2, RZ, P5 ;  /* 0x000000ff0200720c */ /* 0x000fc40002f64270 */
[----:B------:R-:W-:Y:S01]  /*a130*/  ISETP.GT.AND P5, PT, R2, 0x8, P5 ;  /* 0x000000080200780c */ /* 0x000fe20002fa4270 */
[----:B------:R1:W-:Y:S01]  /*a140*/  @P0 STG.E desc[UR50][R6.64+0x380], R9 ;  /* 0x0003800906000986 */ /* 0x0003e2000c101932 */
[C---:B------:R-:W-:Y:S02]  /*a150*/  ISETP.GT.AND P2, PT, R0.reuse, 0xf1, PT ;  /* 0x000000f10000780c */ /* 0x040fe40003f44270 */
[----:B------:R-:W-:Y:S01]  /*a160*/  ISETP.GT.AND P0, PT, R0, 0xf9, PT ;  /* 0x000000f90000780c */ /* 0x000fe20003f04270 */
[----:B0-----:R-:W-:Y:S01]  /*a170*/  FMUL R3, R140, R23 ;  /* 0x000000178c037220 */ /* 0x001fe20000400000 */
[----:B------:R-:W-:Y:S01]  /*a180*/  @P1 STG.E desc[UR50][R6.64+0x384], R139 ;  /* 0x0003848b06001986 */ /* 0x000fe2000c101932 */
[----:B------:R-:W-:Y:S02]  /*a190*/  ISETP.GT.AND P1, PT, R0, 0xf8, PT ;  /* 0x000000f80000780c */ /* 0x000fe40003f24270 */
[----:B------:R-:W-:Y:S02]  /*a1a0*/  F2FP.TF32.F32.PACK_B R145, R145 ;  /* 0x00000091ff91723e */ /* 0x000fe400024050ff */
[----:B------:R-:W-:Y:S01]  /*a1b0*/  F2FP.TF32.F32.PACK_B R3, R3 ;  /* 0x00000003ff03723e */ /* 0x000fe200024050ff */
[----:B-1----:R-:W-:Y:S01]  /*a1c0*/  FMUL R9, R142, R23 ;  /* 0x000000178e097220 */ /* 0x002fe20000400000 */
[----:B------:R-:W-:-:S03]  /*a1d0*/  F2FP.TF32.F32.PACK_B R11, R11 ;  /* 0x0000000bff0b723e */ /* 0x000fc600024050ff */
[----:B------:R0:W-:Y:S01]  /*a1e0*/  @P3 STG.E desc[UR50][R4.64+0x3a0], R3 ;  /* 0x0003a00304003986 */ /* 0x0001e2000c101932 */
[----:B------:R-:W-:Y:S02]  /*a1f0*/  ISETP.GT.AND P3, PT, R0, 0xf0, PT ;  /* 0x000000f00000780c */ /* 0x000fe40003f64270 */
[----:B------:R-:W-:Y:S01]  /*a200*/  F2FP.TF32.F32.PACK_B R9, R9 ;  /* 0x00000009ff09723e */ /* 0x000fe200024050ff */
[----:B------:R-:W-:Y:S01]  /*a210*/  @P6 STG.E desc[UR50][R4.64+0x3a4], R141 ;  /* 0x0003a48d04006986 */ /* 0x000fe2000c101932 */
[C---:B------:R-:W-:Y:S02]  /*a220*/  ISETP.GT.AND P6, PT, R2.reuse, RZ, P3 ;  /* 0x000000ff0200720c */ /* 0x040fe40001fc4270 */
[C---:B------:R-:W-:Y:S01]  /*a230*/  ISETP.GT.AND P3, PT, R2.reuse, 0x8, P3 ;  /* 0x000000080200780c */ /* 0x040fe20001f64270 */
[----:B------:R-:W-:Y:S01]  /*a240*/  @P5 STG.E desc[UR50][R6.64+0x3a0], R9 ;  /* 0x0003a00906005986 */ /* 0x000fe2000c101932 */
[C---:B------:R-:W-:Y:S02]  /*a250*/  ISETP.GT.AND P5, PT, R2.reuse, RZ, P2 ;  /* 0x000000ff0200720c */ /* 0x040fe400017a4270 */
[----:B------:R-:W-:Y:S01]  /*a260*/  ISETP.GT.AND P2, PT, R2, 0x8, P2 ;  /* 0x000000080200780c */ /* 0x000fe20001744270 */
[----:B0-----:R-:W-:Y:S01]  /*a270*/  FMUL R3, R144, R23 ;  /* 0x0000001790037220 */ /* 0x001fe20000400000 */
[----:B------:R-:W-:Y:S01]  /*a280*/  @P4 STG.E desc[UR50][R6.64+0x3a4], R143 ;  /* 0x0003a48f06004986 */ /* 0x000fe2000c101932 */
[----:B------:R-:W-:-:S02]  /*a290*/  ISETP.GT.AND P4, PT, R2, RZ, P0 ;  /* 0x000000ff0200720c */ /* 0x000fc40000784270 */
[C---:B------:R-:W-:Y:S02]  /*a2a0*/  ISETP.GT.AND P0, PT, R2.reuse, 0x8, P0 ;  /* 0x000000080200780c */ /* 0x040fe40000704270 */
[----:B------:R-:W-:Y:S02]  /*a2b0*/  F2FP.TF32.F32.PACK_B R3, R3 ;  /* 0x00000003ff03723e */ /* 0x000fe400024050ff */
[----:B------:R-:W-:Y:S02]  /*a2c0*/  F2FP.TF32.F32.PACK_B R147, R147 ;  /* 0x00000093ff93723e */ /* 0x000fe400024050ff */
[----:B------:R-:W-:Y:S01]  /*a2d0*/  F2FP.TF32.F32.PACK_B R13, R13 ;  /* 0x0000000dff0d723e */ /* 0x000fe200024050ff */
[----:B------:R0:W-:Y:S01]  /*a2e0*/  @P6 STG.E desc[UR50][R4.64+0x3c0], R3 ;  /* 0x0003c00304006986 */ /* 0x0001e2000c101932 */
[C---:B------:R-:W-:Y:S02]  /*a2f0*/  ISETP.GT.AND P6, PT, R2.reuse, RZ, P1 ;  /* 0x000000ff0200720c */ /* 0x040fe40000fc4270 */
[----:B------:R-:W-:Y:S01]  /*a300*/  ISETP.GT.AND P1, PT, R2, 0x8, P1 ;  /* 0x000000080200780c */ /* 0x000fe20000f24270 */
[----:B------:R-:W-:Y:S01]  /*a310*/  @P5 IMAD.MOV.U32 R2, RZ, RZ, R4 ;  /* 0x000000ffff025224 */ /* 0x000fe200078e0004 */
[----:B------:R-:W-:-:S02]  /*a320*/  F2FP.TF32.F32.PACK_B R149, R149 ;  /* 0x00000095ff95723e */ /* 0x000fc400024050ff */
[----:B------:R-:W-:Y:S02]  /*a330*/  F2FP.TF32.F32.PACK_B R15, R15 ;  /* 0x0000000fff0f723e */ /* 0x000fe400024050ff */
[----:B------:R-:W-:Y:S01]  /*a340*/  F2FP.TF32.F32.PACK_B R151, R151 ;  /* 0x00000097ff97723e */ /* 0x000fe200024050ff */
[----:B0-----:R-:W-:-:S05]  /*a350*/  @P5 IMAD.MOV.U32 R3, RZ, RZ, R5 ;  /* 0x000000ffff035224 */ /* 0x001fca00078e0005 */
[----:B------:R0:W-:Y:S02]  /*a360*/  @P5 STG.E desc[UR50][R2.64+0x3c4], R145 ;  /* 0x0003c49102005986 */ /* 0x0001e4000c101932 */
[----:B0-----:R-:W-:Y:S02]  /*a370*/  @P3 IMAD.MOV.U32 R2, RZ, RZ, R6 ;  /* 0x000000ffff023224 */ /* 0x001fe400078e0006 */
[----:B------:R-:W-:-:S05]  /*a380*/  @P3 IMAD.MOV.U32 R3, RZ, RZ, R7 ;  /* 0x000000ffff033224 */ /* 0x000fca00078e0007 */
[----:B------:R0:W-:Y:S02]  /*a390*/  @P3 STG.E desc[UR50][R2.64+0x3c0], R11 ;  /* 0x0003c00b02003986 */ /* 0x0001e4000c101932 */
[----:B0-----:R-:W-:Y:S02]  /*a3a0*/  @P2 IMAD.MOV.U32 R2, RZ, RZ, R6 ;  /* 0x000000ffff022224 */ /* 0x001fe400078e0006 */
[----:B------:R-:W-:-:S05]  /*a3b0*/  @P2 IMAD.MOV.U32 R3, RZ, RZ, R7 ;  /* 0x000000ffff032224 */ /* 0x000fca00078e0007 */
[----:B------:R0:W-:Y:S02]  /*a3c0*/  @P2 STG.E desc[UR50][R2.64+0x3c4], R147 ;  /* 0x0003c49302002986 */ /* 0x0001e4000c101932 */
[----:B0-----:R-:W-:Y:S02]  /*a3d0*/  @P6 IMAD.MOV.U32 R2, RZ, RZ, R4 ;  /* 0x000000ffff026224 */ /* 0x001fe400078e0004 */
[----:B------:R-:W-:-:S05]  /*a3e0*/  @P6 IMAD.MOV.U32 R3, RZ, RZ, R5 ;  /* 0x000000ffff036224 */ /* 0x000fca00078e0005 */
[----:B------:R0:W-:Y:S04]  /*a3f0*/  @P6 STG.E desc[UR50][R2.64+0x3e0], R13 ;  /* 0x0003e00d02006986 */ /* 0x0001e8000c101932 */
[----:B------:R1:W-:Y:S01]  /*a400*/  @P4 STG.E desc[UR50][R4.64+0x3e4], R149 ;  /* 0x0003e49504004986 */ /* 0x0003e2000c101932 */
[----:B0-----:R-:W-:Y:S02]  /*a410*/  @P1 IMAD.MOV.U32 R2, RZ, RZ, R6 ;  /* 0x000000ffff021224 */ /* 0x001fe400078e0006 */
[----:B------:R-:W-:-:S05]  /*a420*/  @P1 IMAD.MOV.U32 R3, RZ, RZ, R7 ;  /* 0x000000ffff031224 */ /* 0x000fca00078e0007 */
[----:B------:R1:W-:Y:S04]  /*a430*/  @P1 STG.E desc[UR50][R2.64+0x3e0], R15 ;  /* 0x0003e00f02001986 */ /* 0x0003e8000c101932 */
[----:B------:R1:W-:Y:S02]  /*a440*/  @P0 STG.E desc[UR50][R6.64+0x3e4], R151 ;  /* 0x0003e49706000986 */ /* 0x0003e4000c101932 */
.L_x_289:
[----:B------:R-:W-:Y:S05]  /*a450*/  BSYNC B0 ;  /* 0x0000000000007941 */ /* 0x000fea0003800000 */
.L_x_35:
[----:B-1----:R-:W-:Y:S01]  /*a460*/  IMAD.U32 R2, RZ, RZ, UR38 ;  /* 0x00000026ff027e24 */ /* 0x002fe2000f8e00ff */
[----:B------:R-:W-:Y:S01]  /*a470*/  ULDC.64 UR4, c[0x0][0x650] ;  /* 0x0001940000047ab9 */ /* 0x000fe20000000a00 */
[----:B------:R-:W-:Y:S01]  /*a480*/  IMAD.U32 R0, RZ, RZ, UR41 ;  /* 0x00000029ff007e24 */ /* 0x000fe2000f8e00ff */
[----:B------:R1:W-:Y:S01]  /*a490*/  SYNCS.ARRIVE.TRANS64.A1T0 RZ, [R160+UR46], RZ ;  /* 0x000000ffa0ff79a7 */ /* 0x0003e2000810002e */
[----:B0-----:R-:W-:Y:S01]  /*a4a0*/  IMAD.U32 R3, RZ, RZ, UR39 ;  /* 0x00000027ff037e24 */ /* 0x001fe2000f8e00ff */
[C---:B------:R-:W-:Y:S01]  /*a4b0*/  LEA R16, P0, R2.reuse, R16, 0x1 ;  /* 0x0000001002107211 */ /* 0x040fe200078008ff */
[----:B-----5:R-:W-:Y:S02]  /*a4c0*/  IMAD.MOV.U32 R18, RZ, RZ, -0x1 ;  /* 0xffffffffff127424 */ /* 0x020fe400078e00ff */
[----:B------:R-:W-:Y:S01]  /*a4d0*/  IMAD.MOV.U32 R19, RZ, RZ, -0x1 ;  /* 0xffffffffff137424 */ /* 0x000fe200078e00ff */
[----:B------:R-:W-:Y:S01]  /*a4e0*/  LEA.HI.X R17, R2, R17, R0, 0x1, P0 ;  /* 0x0000001102117211 */ /* 0x000fe200000f0c00 */
[----:B------:R-:W-:Y:S01]  /*a4f0*/  IMAD.MOV.U32 R2, RZ, RZ, -0x1 ;  /* 0xffffffffff027424 */ /* 0x000fe200078e00ff */
[----:B------:R-:W-:-:S02]  /*a500*/  ISETP.GE.U32.AND P0, PT, R16, UR4, PT ;  /* 0x0000000410007c0c */ /* 0x000fc4000bf06070 */
[----:B------:R-:W-:Y:S02]  /*a510*/  PRMT R0, RZ, 0x7610, R0 ;  /* 0x00007610ff007816 */ /* 0x000fe40000000000 */
[----:B------:R-:W-:-:S13]  /*a520*/  ISETP.GE.U32.AND.EX P0, PT, R17, UR5, PT, P0 ;  /* 0x0000000511007c0c */ /* 0x000fda000bf06100 */
[----:B-1----:R-:W-:Y:S05]  /*a530*/  @P0 BRA `(.L_x_290) ;  /* 0x00000004008c0947 */ /* 0x002fea0003800000 */
[----:B------:R-:W0:Y:S01]  /*a540*/  S2UR UR7, SR_CTAID.X ;  /* 0x00000000000779c3 */ /* 0x000e220000002500 */
[----:B------:R-:W-:Y:S01]  /*a550*/  ULDC.64 UR4, c[0x0][0x628] ;  /* 0x00018a0000047ab9 */ /* 0x000fe20000000a00 */
[----:B------:R-:W-:Y:S01]  /*a560*/  ULDC UR6, c[0x0][0x150] ;  /* 0x0000540000067ab9 */ /* 0x000fe20000000800 */
[----:B------:R-:W-:Y:S01]  /*a570*/  ISETP.NE.U32.AND P0, PT, RZ, UR4, PT ;  /* 0x00000004ff007c0c */ /* 0x000fe2000bf05070 */
[----:B------:R-:W-:Y:S01]  /*a580*/  ULDC UR15, c[0x0][0x630] ;  /* 0x00018c00000f7ab9 */ /* 0x000fe20000000800 */
[C---:B------:R-:W-:Y:S01]  /*a590*/  R2UR UR16, R16.reuse ;  /* 0x00000000101072ca */ /* 0x040fe200000e0000 */
[----:B------:R-:W-:Y:S01]  /*a5a0*/  ULDC UR18, c[0x0][0x154] ;  /* 0x0000550000127ab9 */ /* 0x000fe20000000800 */
[----:B------:R-:W-:Y:S01]  /*a5b0*/  ISETP.NE.AND.EX P0, PT, RZ, UR5, PT, P0 ;  /* 0x00000005ff007c0c */ /* 0x000fe2000bf05300 */
[----:B------:R-:W1:Y:S01]  /*a5c0*/  S2UR UR19, SR_CTAID.Y ;  /* 0x00000000001379c3 */ /* 0x000e620000002600 */
[----:B------:R-:W-:Y:S02]  /*a5d0*/  R2UR UR17, R17 ;  /* 0x00000000111172ca */ /* 0x000fe400000e0000 */
[----:B------:R-:W-:-:S02]  /*a5e0*/  R2UR UR12, R16 ;  /* 0x00000000100c72ca */ /* 0x000fc400000e0000 */
[----:B------:R-:W-:Y:S02]  /*a5f0*/  R2UR UR13, R17 ;  /* 0x00000000110d72ca */ /* 0x000fe400000e0000 */
[----:B0-----:R-:W-:-:S05]  /*a600*/  I2FP.F32.U32 R0, UR7 ;  /* 0x0000000700007c45 */ /* 0x001fca0008201000 */
[----:B------:R-:W-:-:S04]  /*a610*/  FMUL R0, R0, UR6 ;  /* 0x0000000600007c20 */ /* 0x000fc80008400000 */
[----:B------:R0:W0:Y:S01]  /*a620*/  F2I.U32.TRUNC.NTZ R2, R0 ;  /* 0x0000000000027305 */ /* 0x000022000020f000 */
[----:B-1----:R-:W-:Y:S05]  /*a630*/  @!P0 BRA `(.L_x_291) ;  /* 0x0000000000308947 */ /* 0x002fea0003800000 */
        /* <DEDUP_REMOVED lines=12> */
.L_x_291:
[----:B------:R-:W-:Y:S01]  /*a700*/  USHF.R.U64 UR6, UR12, UR15, UR13 ;  /* 0x0000000f0c067299 */ /* 0x000fe2000800120d */
[----:B0-----:R-:W-:Y:S01]  /*a710*/  I2FP.F32.U32 R0, UR19 ;  /* 0x0000001300007c45 */ /* 0x001fe20008201000 */
[----:B------:R-:W-:Y:S01]  /*a720*/  USHF.R.U32.HI UR4, URZ, UR15, UR13 ;  /* 0x0000000f3f047299 */ /* 0x000fe2000801160d */
[----:B------:R-:W-:Y:S01]  /*a730*/  R2UR UR14, R2 ;  /* 0x00000000020e72ca */ /* 0x000fe200000e0000 */
[----:B------:R-:W-:Y:S02]  /*a740*/  UIADD3 UR9, UP0, URZ, -UR6, URZ ;  /* 0x800000063f097290 */ /* 0x000fe4000ff1e03f */
[----:B------:R-:W-:Y:S01]  /*a750*/  FMUL R0, R0, UR18 ;  /* 0x0000001200007c20 */ /* 0x000fe20008400000 */
[----:B------:R-:W-:Y:S01]  /*a760*/  ULDC.64 UR12, c[0x0][0x620] ;  /* 0x00018800000c7ab9 */ /* 0x000fe20000000a00 */
[----:B------:R-:W-:Y:S01]  /*a770*/  UIADD3.X UR4, URZ, ~UR4, URZ, UP0, !UPT ;  /* 0x800000043f047290 */ /* 0x000fe200087fe43f */
[----:B------:R-:W-:Y:S01]  /*a780*/  UMOV UR10, UR16 ;  /* 0x00000010000a7c82 */ /* 0x000fe20008000000 */
[----:B------:R-:W-:-:S02]  /*a790*/  UMOV UR11, UR17 ;  /* 0x00000011000b7c82 */ /* 0x000fc40008000000 */
[----:B------:R-:W0:Y:S01]  /*a7a0*/  F2I.U32.TRUNC.NTZ R0, R0 ;  /* 0x0000000000007305 */ /* 0x000e22000020f000 */
[----:B------:R-:W-:Y:S02]  /*a7b0*/  UIMAD UR4, UR4, UR12, URZ ;  /* 0x0000000c040472a4 */ /* 0x000fe4000f8e023f */
[----:B------:R-:W-:Y:S02]  /*a7c0*/  UIMAD.WIDE.U32 UR10, UR9, UR12, UR10 ;  /* 0x0000000c090a72a5 */ /* 0x000fe4000f8e000a */
[----:B------:R-:W-:Y:S01]  /*a7d0*/  UIMAD UR9, UR9, UR13, UR4 ;  /* 0x0000000d090972a4 */ /* 0x000fe2000f8e0204 */
[----:B------:R-:W-:Y:S01]  /*a7e0*/  ULDC UR22, c[0x0][0x658] ;  /* 0x0001960000167ab9 */ /* 0x000fe20000000800 */
[----:B------:R-:W-:Y:S02]  /*a7f0*/  UMOV UR12, 0xffffffff ;  /* 0xffffffff000c7882 */ /* 0x000fe40000000000 */
[----:B------:R-:W-:Y:S01]  /*a800*/  UIADD3 UR11, UR11, UR9, URZ ;  /* 0x000000090b0b7290 */ /* 0x000fe2000fffe03f */
[----:B------:R-:W-:Y:S01]  /*a810*/  ULDC UR13, c[0x0][0x618] ;  /* 0x00018600000d7ab9 */ /* 0x000fe20000000800 */
[----:B------:R-:W-:Y:S01]  /*a820*/  ULDC.64 UR4, c[0x0][0x640] ;  /* 0x0001900000047ab9 */ /* 0x000fe20000000a00 */
[----:B------:R-:W-:Y:S01]  /*a830*/  USHF.L.U32 UR18, UR12, UR22, URZ ;  /* 0x000000160c127299 */ /* 0x000fe2000800063f */
[----:B------:R-:W-:Y:S01]  /*a840*/  ISETP.NE.U32.AND P0, PT, RZ, UR4, PT ;  /* 0x00000004ff007c0c */ /* 0x000fe2000bf05070 */
[----:B------:R-:W-:Y:S01]  /*a850*/  USHF.R.U64 UR12, UR10, UR13, UR11 ;  /* 0x0000000d0a0c7299 */ /* 0x000fe2000800120b */
[----:B0-----:R-:W-:Y:S01]  /*a860*/  R2UR UR16, R0 ;  /* 0x00000000001072ca */ /* 0x001fe200000e0000 */
[----:B------:R-:W-:Y:S01]  /*a870*/  USHF.R.U32.HI UR10, URZ, UR13, UR11 ;  /* 0x0000000d3f0a7299 */ /* 0x000fe2000801160b */
[----:B------:R-:W-:Y:S01]  /*a880*/  ISETP.NE.AND.EX P0, PT, RZ, UR5, PT, P0 ;  /* 0x00000005ff007c0c */ /* 0x000fe2000bf05300 */
[----:B------:R-:W-:Y:S01]  /*a890*/  ULDC UR17, c[0x0][0x608] ;  /* 0x0001820000117ab9 */ /* 0x000fe20000000800 */
[----:B------:R-:W-:-:S02]  /*a8a0*/  ULOP3.LUT UR23, URZ, UR18, URZ, 0x33, !UPT ;  /* 0x000000123f177292 */ /* 0x000fc4000f8e333f */
[----:B------:R-:W-:Y:S02]  /*a8b0*/  USHF.R.U64 UR18, UR12, UR17, UR10 ;  /* 0x000000110c127299 */ /* 0x000fe4000800120a */
[----:B------:R-:W-:Y:S01]  /*a8c0*/  USHF.R.U32.HI UR10, URZ, UR17, UR10 ;  /* 0x000000113f0a7299 */ /* 0x000fe2000801160a */
[----:B------:R-:W-:Y:S01]  /*a8d0*/  UMOV UR20, 0x1 ;  /* 0x0000000100147882 */ /* 0x000fe20000000000 */
[----:B------:R-:W-:Y:S02]  /*a8e0*/  UIADD3 UR14, -UR14, URZ, URZ ;  /* 0x0000003f0e0e7290 */ /* 0x000fe4000fffe13f */
[----:B------:R-:W-:Y:S02]  /*a8f0*/  USHF.L.U32 UR13, UR20, UR22, URZ ;  /* 0x00000016140d7299 */ /* 0x000fe4000800063f */
[----:B------:R-:W-:Y:S01]  /*a900*/  USHF.R.U64 UR20, UR18, UR22, UR10 ;  /* 0x0000001612147299 */ /* 0x000fe2000800120a */
[----:B------:R-:W-:Y:S01]  /*a910*/  ULDC UR15, c[0x0][0x144] ;  /* 0x00005100000f7ab9 */ /* 0x000fe20000000800 */
[----:B------:R-:W-:Y:S01]  /*a920*/  ULDC UR8, c[0x0][0x600] ;  /* 0x0001800000087ab9 */ /* 0x000fe20000000800 */
[----:B------:R-:W-:-:S02]  /*a930*/  UIADD3 UR21, -UR16, URZ, URZ ;  /* 0x0000003f10157290 */ /* 0x000fc4000fffe13f */
[----:B------:R-:W-:Y:S02]  /*a940*/  USHF.R.U32.HI UR17, URZ, UR22, UR10 ;  /* 0x000000163f117299 */ /* 0x000fe4000801160a */
[----:B------:R-:W-:Y:S02]  /*a950*/  UIADD3 UR9, UR8, -0x1, URZ ;  /* 0xffffffff08097890 */ /* 0x000fe4000fffe03f */
[----:B------:R-:W-:Y:S01]  /*a960*/  UIMAD UR22, UR15, UR14, UR7 ;  /* 0x0000000e0f1672a4 */ /* 0x000fe2000f8e0207 */
[----:B------:R-:W-:Y:S01]  /*a970*/  ULDC UR26, c[0x0][0x148] ;  /* 0x00005200001a7ab9 */ /* 0x000fe20000000800 */
[----:B------:R-:W-:Y:S01]  /*a980*/  ULDC UR24, c[0x0][0x648] ;  /* 0x0001920000187ab9 */ /* 0x000fe20000000800 */
[----:B------:R-:W-:Y:S01]  /*a990*/  ULDC UR25, c[0x0][0x638] ;  /* 0x00018e0000197ab9 */ /* 0x000fe20000000800 */
        /* <DEDUP_REMOVED lines=12> */
.L_x_292:
[----:B------:R-:W-:Y:S01]  /*aa60*/  UISETP.NE.AND UP0, UPT, UR40, URZ, UPT ;  /* 0x0000003f2800728c */ /* 0x000fe2000bf05270 */
[----:B------:R-:W-:Y:S01]  /*aa70*/  IMAD.MOV.U32 R0, RZ, RZ, 0x1 ;  /* 0x00000001ff007424 */ /* 0x000fe200078e00ff */
[----:B------:R-:W-:Y:S01]  /*aa80*/  USHF.R.U64 UR4, UR16, UR24, UR17 ;  /* 0x0000001810047299 */ /* 0x000fe20008001211 */
[----:B------:R-:W-:Y:S01]  /*aa90*/  IMAD.U32 R19, RZ, RZ, UR6 ;  /* 0x00000006ff137e24 */ /* 0x000fe2000f8e00ff */
[----:B------:R-:W-:Y:S02]  /*aaa0*/  ULOP3.LUT UR18, UR18, UR23, URZ, 0xc0, !UPT ;  /* 0x0000001712127292 */ /* 0x000fe4000f8ec03f */
[----:B------:R-:W-:Y:S02]  /*aab0*/  UIADD3 UR5, -UR4, URZ, URZ ;  /* 0x0000003f04057290 */ /* 0x000fe4000fffe13f */
[----:B------:R-:W-:Y:S02]  /*aac0*/  ULOP3.LUT UR9, UR12, UR9, URZ, 0xc0, !UPT ;  /* 0x000000090c097292 */ /* 0x000fe4000f8ec03f */
[----:B------:R-:W-:-:S02]  /*aad0*/  UIMAD UR4, UR13, UR4, UR18 ;  /* 0x000000040d0472a4 */ /* 0x000fc4000f8e0212 */
[----:B------:R-:W-:Y:S02]  /*aae0*/  @UP0 UIMAD UR22, UR26, UR21, UR19 ;  /* 0x000000151a1602a4 */ /* 0x000fe4000f8e0213 */
[----:B------:R-:W-:Y:S01]  /*aaf0*/  UIMAD UR5, UR5, UR25, UR20 ;  /* 0x00000019050572a4 */ /* 0x000fe2000f8e0214 */
[----:B------:R-:W-:Y:S02]  /*ab00*/  ULDC UR7, c[0x0][0x610] ;  /* 0x0001840000077ab9 */ /* 0x000fe40000000800 */
[----:B------:R-:W-:Y:S02]  /*ab10*/  UIMAD UR4, UR4, UR7, UR22 ;  /* 0x00000007040472a4 */ /* 0x000fe4000f8e0216 */
[----:B------:R-:W-:-:S04]  /*ab20*/  UIMAD UR5, UR5, UR8, UR9 ;  /* 0x00000008050572a4 */ /* 0x000fc8000f8e0209 */
[----:B------:R-:W-:Y:S02]  /*ab30*/  USEL UR7, UR5, UR4, !UP0 ;  /* 0x0000000405077287 */ /* 0x000fe4000c000000 */
[----:B------:R-:W-:-:S04]  /*ab40*/  USEL UR4, UR4, UR5, !UP0 ;  /* 0x0000000504047287 */ /* 0x000fc8000c000000 */
[----:B------:R-:W-:Y:S02]  /*ab50*/  IMAD.U32 R2, RZ, RZ, UR7 ;  /* 0x00000007ff027e24 */ /* 0x000fe4000f8e00ff */
[----:B------:R-:W-:-:S07]  /*ab60*/  IMAD.U32 R18, RZ, RZ, UR4 ;  /* 0x00000004ff127e24 */ /* 0x000fce000f8e00ff */
.L_x_290:
[----:B------:R-:W-:Y:S02]  /*ab70*/  LOP3.LUT P0, RZ, R0, 0xff, RZ, 0xc0, !PT ;  /* 0x000000ff00ff7812 */ /* 0x000fe4000780c0ff */
[----:B------:R-:W-:-:S11]  /*ab80*/  LOP3.LUT R172, R172, 0x1, RZ, 0x3c, !PT ;  /* 0x00000001acac7812 */ /* 0x000fd600078e3cff */
[----:B------:R-:W-:Y:S05]  /*ab90*/  @P0 BRA `(.L_x_293) ;  /* 0xffffff6800e80947 */ /* 0x000fea000383ffff */
[----:B------:R-:W-:Y:S05]  /*aba0*/  EXIT ;  /* 0x000000000000794d */ /* 0x000fea0003800000 */
.L_x_16:
[----:B------:R-:W-:-:S08]  /*abb0*/  ISETP.NE.AND P0, PT, RZ, UR6, PT ;  /* 0x00000006ff007c0c */ /* 0x000fd0000bf05270 */
[----:B-----5:R-:W0:-:S00]  /*abc0*/  USETMAXREG.DEALLOC.CTAPOOL 0x28 ;  /* 0x00000028000079c8 */ /* 0x020e0000080e0500 */
[----:B------:R-:W-:Y:S05]  /*abd0*/  @P0 EXIT ;  /* 0x000000000000094d */ /* 0x000fea0003800000 */
[----:B0-----:R-:W-:Y:S01]  /*abe0*/  LOP3.LUT P0, RZ, R0, 0xff, RZ, 0xc0, !PT ;  /* 0x000000ff00ff7812 */ /* 0x001fe2000780c0ff */
[----:B------:R-:W-:Y:S02]  /*abf0*/  IMAD.MOV.U32 R0, RZ, RZ, 0x1 ;  /* 0x00000001ff007424 */ /* 0x000fe400078e00ff */
[----:B------:R-:W-:-:S10]  /*ac00*/  IMAD.MOV.U32 R8, RZ, RZ, RZ ;  /* 0x000000ffff087224 */ /* 0x000fd400078e00ff */
[----:B------:R-:W-:Y:S05]  /*ac10*/  @!P0 BRA `(.L_x_294) ;  /* 0x0000000c00608947 */ /* 0x000fea0003800000 */
[----:B------:R-:W0:Y:S01]  /*ac20*/  S2R R11, SR_CgaCtaId ;  /* 0x00000000000b7919 */ /* 0x000e220000008800 */
[----:B------:R-:W-:Y:S01]  /*ac30*/  LOP3.LUT P0, RZ, R3, 0x1f, RZ, 0xc0, !PT ;  /* 0x0000001f03ff7812 */ /* 0x000fe2000780c0ff */
[----:B------:R-:W-:Y:S01]  /*ac40*/  ULDC UR5, c[0x0][0x658] ;  /* 0x0001960000057ab9 */ /* 0x000fe20000000800 */
[----:B------:R-:W-:Y:S01]  /*ac50*/  UMOV UR6, 0xffffffff ;  /* 0xffffffff00067882 */ /* 0x000fe20000000000 */
[----:B------:R-:W-:Y:S01]  /*ac60*/  BSSY B0, `(.L_x_294) ;  /* 0x00000d3000007945 */ /* 0x000fe20003800000 */
[----:B------:R-:W-:Y:S01]  /*ac70*/  USHF.L.U32 UR6, UR6, UR5, URZ ;  /* 0x0000000506067299 */ /* 0x000fe2000800063f */
[C---:B------:R-:W-:Y:S01]  /*ac80*/  ISETP.NE.AND P3, PT, R4.reuse, RZ, PT ;  /* 0x000000ff0400720c */ /* 0x040fe20003f65270 */
[----:B------:R-:W-:Y:S01]  /*ac90*/  IMAD.MOV.U32 R10, RZ, RZ, 0x1 ;  /* 0x00000001ff0a7424 */ /* 0x000fe200078e00ff */
[----:B------:R-:W-:Y:S01]  /*aca0*/  ISETP.NE.OR P0, PT, R4, RZ, !P0 ;  /* 0x000000ff0400720c */ /* 0x000fe20004705670 */
[----:B------:R-:W-:Y:S01]  /*acb0*/  IMAD.MOV.U32 R0, RZ, RZ, 0x1 ;  /* 0x00000001ff007424 */ /* 0x000fe200078e00ff */
[----:B------:R-:W-:Y:S01]  /*acc0*/  ULDC UR4, c[0x0][0x600] ;  /* 0x0001800000047ab9 */ /* 0x000fe20000000800 */
[----:B------:R-:W-:Y:S01]  /*acd0*/  IMAD.MOV.U32 R8, RZ, RZ, RZ ;  /* 0x000000ffff087224 */ /* 0x000fe200078e00ff */
[----:B------:R-:W-:Y:S01]  /*ace0*/  UMOV UR7, 0x1 ;  /* 0x0000000100077882 */ /* 0x000fe20000000000 */
[----:B------:R-:W-:-:S02]  /*acf0*/  UIADD3 UR21, UR37, 0x1, URZ ;  /* 0x0000000125157890 */ /* 0x000fc4000fffe03f */
[----:B------:R-:W-:Y:S02]  /*ad00*/  ULOP3.LUT UR13, UR42, 0x2, URZ, 0xfc, !UPT ;  /* 0x000000022a0d7892 */ /* 0x000fe4000f8efc3f */
[----:B------:R-:W-:Y:S02]  /*ad10*/  UIADD3 UR4, UR4, -0x1, URZ ;  /* 0xffffffff04047890 */ /* 0x000fe4000fffe03f */
[----:B------:R-:W-:Y:S02]  /*ad20*/  USHF.L.U32 UR5, UR7, UR5, URZ ;  /* 0x0000000507057299 */ /* 0x000fe4000800063f */
[----:B------:R-:W-:Y:S01]  /*ad30*/  ULOP3.LUT UR6, URZ, UR6, URZ, 0x33, !UPT ;  /* 0x000000063f067292 */ /* 0x000fe2000f8e333f */
[----:B------:R-:W-:Y:S01]  /*ad40*/  ULDC.64 UR30, c[0x0][0x198] ;  /* 0x00006600001e7ab9 */ /* 0x000fe20000000a00 */
[C---:B0-----:R-:W-:Y:S02]  /*ad50*/  IMAD.SHL.U32 R9, R11.reuse, 0x80, RZ ;  /* 0x000000800b097824 */ /* 0x041fe400078e00ff */
[----:B------:R-:W-:-:S03]  /*ad60*/  IMAD.SHL.U32 R11, R11, 0x1000, RZ ;  /* 0x000010000b0b7824 */ /* 0x000fc600078e00ff */
[----:B------:R-:W-:-:S07]  /*ad70*/  LOP3.LUT R9, R9, 0x80, RZ, 0xc0, !PT ;  /* 0x0000008009097812 */ /* 0x000fce00078ec0ff */
.L_x_306:
[----:B------:R-:W-:-:S03]  /*ad80*/  UMOV UR7, 0xffffffff ;  /* 0xffffffff00077882 */ /* 0x000fc60000000000 */
[----:B------:R-:W-:Y:S05]  /*ad90*/  BRA.DIV UR7, `(.L_x_295) ;  /* 0x0000000e07d07947 */ /* 0x000fea000b800000 */
[----:B------:R-:W-:-:S13]  /*ada0*/  ELECT P6, URZ, PT ;  /* 0x00000000003f782f */ /* 0x000fda00038c0000 */
.L_x_317:
[----:B------:R-:W0:Y:S01]  /*adb0*/  LDC R3, c[0x0][0x28c] ;  /* 0x0000a300ff037b82 */ /* 0x000e220000000800 */
[----:B------:R-:W-:Y:S01]  /*adc0*/  BSSY B1, `(.L_x_296) ;  /* 0x0000047000017945 */ /* 0x000fe20003800000 */
[----:B0-----:R-:W-:-:S13]  /*add0*/  ISETP.LT.OR P6, PT, R3, 0x1, !P6 ;  /* 0x000000010300780c */ /* 0x001fda00077c1670 */
[----:B------:R-:W-:Y:S05]  /*ade0*/  @P6 BRA `(.L_x_297) ;  /* 0x0000000400106947 */ /* 0x000fea0003800000 */
[----:B------:R-:W-:Y:S02]  /*adf0*/  IMAD R6, R2, 0x100, R9 ;  /* 0x0000010002067824 */ /* 0x000fe400078e0209 */
[----:B------:R-:W-:Y:S02]  /*ae00*/  IMAD.SHL.U32 R18, R18, 0x40, RZ ;  /* 0x0000004012127824 */ /* 0x000fe400078e00ff */
[----:B------:R-:W-:Y:S02]  /*ae10*/  IMAD.MOV.U32 R12, RZ, RZ, RZ ;  /* 0x000000ffff0c7224 */ /* 0x000fe400078e00ff */
[----:B------:R-:W-:Y:S02]  /*ae20*/  IMAD.U32 R14, RZ, RZ, UR21 ;  /* 0x00000015ff0e7e24 */ /* 0x000fe4000f8e00ff */
[----:B------:R-:W-:Y:S02]  /*ae30*/  IMAD.MOV.U32 R2, RZ, RZ, R0 ;  /* 0x000000ffff027224 */ /* 0x000fe400078e0000 */
[----:B------:R-:W-:-:S07]  /*ae40*/  IMAD.MOV.U32 R3, RZ, RZ, R8 ;  /* 0x000000ffff037224 */ /* 0x000fce00078e0008 */
.L_x_301:
[----:B------:R-:W0:Y:S01]  /*ae50*/  S2R R5, SR_CgaCtaId ;  /* 0x0000000000057919 */ /* 0x000e220000008800 */
[----:B------:R-:W-:-:S04]  /*ae60*/  MOV R4, 0x400 ;  /* 0x0000040000047802 */ /* 0x000fc80000000f00 */
[----:B0-----:R-:W-:Y:S02]  /*ae70*/  LEA R13, R5, R4, 0x18 ;  /* 0x00000004050d7211 */ /* 0x001fe400078ec0ff */
[----:B------:R-:W-:Y:S01]  /*ae80*/  SHF.L.U32 R4, R2, 0x1f, RZ ;  /* 0x0000001f02047819 */ /* 0x000fe200000006ff */
[----:B------:R-:W0:Y:S02]  /*ae90*/  @!P3 LDC R5, c[0x0][0x500] ;  /* 0x00014000ff05bb82 */ /* 0x000e240000000800 */
[----:B------:R-:W-:-:S04]  /*aea0*/  IMAD R7, R3, 0x8, R13 ;  /* 0x0000000803077824 */ /* 0x000fc800078e020d */
[----:B------:R-:W1:Y:S02]  /*aeb0*/  SYNCS.PHASECHK.TRANS64.TRYWAIT P1, [R7+URZ+0x10], R4 ;  /* 0x00001004070075a7 */ /* 0x000e64000802017f */
[----:B-1----:R-:W-:Y:S05]  /*aec0*/  @!P1 BRA `(.L_x_298) ;  /* 0x0000000c00a49947 */ /* 0x002fea0003800000 */
.L_x_318:
[----:B------:R-:W-:Y:S01]  /*aed0*/  UPRMT UR7, UR13, 0x9910, URZ ;  /* 0x000099100d077896 */ /* 0x000fe2000800003f */
[----:B0-----:R0:W-:Y:S03]  /*aee0*/  @!P3 SYNCS.ARRIVE.TRANS64 RZ, [R7+URZ], R5 ;  /* 0x0000000507ffb9a7 */ /* 0x0011e6000800003f */
[----:B------:R-:W-:-:S06]  /*aef0*/  UISETP.NE.AND UP0, UPT, UR7, 0x2, UPT ;  /* 0x000000020700788c */ /* 0x000fcc000bf05270 */
[----:B------:R-:W-:-:S13]  /*af00*/  PLOP3.LUT P1, PT, PT, PT, UP0, 0x80, 0x0 ;  /* 0x000000000000781c */ /* 0x000fda0003f2f008 */
[----:B0-----:R-:W-:Y:S05]  /*af10*/  @P1 BRA `(.L_x_299) ;  /* 0x0000000000041947 */ /* 0x001fea0003800000 */
[----:B------:R-:W-:Y:S01]  /*af20*/  BPT.TRAP 0x1 ;  /* 0x000000040000795c */ /* 0x000fe20000300000 */
.L_x_299:
[----:B------:R-:W-:Y:S05]  /*af30*/  @P0 BRA `(.L_x_300) ;  /* 0x0000000000040947 */ /* 0x000fea0003800000 */
[----:B------:R-:W-:Y:S01]  /*af40*/  BPT.TRAP 0x1 ;  /* 0x000000040000795c */ /* 0x000fe20000300000 */
.L_x_300:
[----:B-1----:R-:W-:Y:S01]  /*af50*/  IMAD.SHL.U32 R4, R3, 0x4000, RZ ;  /* 0x0000400003047824 */ /* 0x002fe200078e00ff */
[----:B------:R-:W-:Y:S01]  /*af60*/  R2UR UR34, R12 ;  /* 0x000000000c2272ca */ /* 0x000fe200000e0000 */
[----:B------:R-:W-:Y:S01]  /*af70*/  VIADD R14, R14, 0xffffffff ;  /* 0xffffffff0e0e7836 */ /* 0x000fe20000000000 */
[----:B------:R-:W-:Y:S01]  /*af80*/  R2UR UR33, R7 ;  /* 0x00000000072172ca */ /* 0x000fe200000e0000 */
[----:B------:R-:W-:Y:S01]  /*af90*/  IMAD.IADD R5, R13, 0x1, R4 ;  /* 0x000000010d057824 */ /* 0x000fe200078e0204 */
[----:B------:R-:W-:Y:S01]  /*afa0*/  LOP3.LUT R4, R4, 0x1000, R11, 0xf8, !PT ;  /* 0x0000100004047812 */ /* 0x000fe200078ef80b */
[----:B------:R-:W-:Y:S01]  /*afb0*/  UIADD3 UR14, UP0, UR30, 0xf0, URZ ;  /* 0x000000f01e0e7890 */ /* 0x000fe2000ff1e03f */
[----:B------:R-:W-:Y:S01]  /*afc0*/  R2UR UR36, R19 ;  /* 0x00000000132472ca */ /* 0x000fe200000e0000 */
[----:B------:R-:W-:Y:S01]  /*afd0*/  UIADD3 UR44, UP1, UR30, 0x1f0, URZ ;  /* 0x000001f01e2c7890 */ /* 0x000fe2000ff3e03f */
[----:B------:R-:W-:Y:S01]  /*afe0*/  R2UR UR24, R5 ;  /* 0x00000000051872ca */ /* 0x000fe200000e0000 */
[----:B------:R-:W-:Y:S01]  /*aff0*/  IMAD R4, R4, 0x4, R13 ;  /* 0x0000000404047824 */ /* 0x000fe200078e020d */
[----:B------:R-:W-:Y:S01]  /*b000*/  R2UR UR35, R18 ;  /* 0x00000000122372ca */ /* 0x000fe200000e0000 */
[----:B------:R-:W-:Y:S01]  /*b010*/  UIADD3.X UR15, URZ, UR31, URZ, UP0, !UPT ;  /* 0x0000001f3f0f7290 */ /* 0x000fe200087fe43f */
[----:B------:R-:W-:Y:S01]  /*b020*/  R2UR UR19, R6 ;  /* 0x00000000061372ca */ /* 0x000fe200000e0000 */
[----:B------:R-:W-:Y:S01]  /*b030*/  UIADD3 UR26, UR34, 0x20, URZ ;  /* 0x00000020221a7890 */ /* 0x000fe2000fffe03f */
[----:B------:R-:W-:Y:S01]  /*b040*/  R2UR UR8, R4 ;  /* 0x00000000040872ca */ /* 0x000fe200000e0000 */
[----:B------:R-:W-:Y:S01]  /*b050*/  UIADD3.X UR45, URZ, UR31, URZ, UP1, !UPT ;  /* 0x0000001f3f2d7290 */ /* 0x000fe20008ffe43f */
[----:B------:R-:W-:Y:S01]  /*b060*/  ISETP.GT.AND P2, PT, R14, 0x1, PT ;  /* 0x000000010e00780c */ /* 0x000fe20003f44270 */
[----:B------:R-:W-:Y:S01]  /*b070*/  VIADD R3, R3, 0x1 ;  /* 0x0000000103037836 */ /* 0x000fe20000000000 */
[----:B------:R-:W-:Y:S01]  /*b080*/  UMOV UR22, 0x0 ;  /* 0x0000000000167882 */ /* 0x000fe20000000000 */
[----:B------:R-:W-:Y:S01]  /*b090*/  UMOV UR23, 0x10000000 ;  /* 0x1000000000177882 */ /* 0x000fe20000000000 */
[----:B------:R-:W-:Y:S01]  /*b0a0*/  UMOV UR25, UR33 ;  /* 0x0000002100197c82 */ /* 0x000fe20008000000 */
[----:B------:R-:W-:Y:S01]  /*b0b0*/  UIADD3 UR32, UR24, 0x100, URZ ;  /* 0x0000010018207890 */ /* 0x000fe2000fffe03f */
[----:B------:R-:W-:Y:S01]  /*b0c0*/  ISETP.NE.AND P1, PT, R3, 0x2, PT ;  /* 0x000000020300780c */ /* 0x000fe20003f25270 */
[----:B------:R-:W-:Y:S01]  /*b0d0*/  UIADD3 UR24, UR24, 0x2100, URZ ;  /* 0x0000210018187890 */ /* 0x000fe2000fffe03f */
[----:B------:R-:W-:Y:S01]  /*b0e0*/  VIADD R12, R12, 0x40 ;  /* 0x000000400c0c7836 */ /* 0x000fe20000000000 */
[----:B------:R-:W-:Y:S01]  /*b0f0*/  UMOV UR28, UR36 ;  /* 0x00000024001c7c82 */ /* 0x000fe20008000000 */
[----:B------:R-:W-:Y:S01]  /*b100*/  UMOV UR27, UR35 ;  /* 0x00000023001b7c82 */ /* 0x000fe20008000000 */
[----:B------:R-:W-:Y:S01]  /*b110*/  UIADD3 UR16, UR8, 0x8100, URZ ;  /* 0x0000810008107890 */ /* 0x000fe2000fffe03f */
[----:B------:R-:W-:Y:S01]  /*b120*/  SEL R5, RZ, 0x1, P1 ;  /* 0x00000001ff057807 */ /* 0x000fe20000800000 */
[----:B------:R-:W-:Y:S01]  /*b130*/  UIADD3 UR8, UR8, 0x10100, URZ ;  /* 0x0001010008087890 */ /* 0x000fe2000fffe03f */
[----:B------:R0:W-:Y:S01]  /*b140*/  UTMALDG.3D [UR32], [UR14], desc[UR22] ;  /* 0x000016200e0075b4 */ /* 0x0001e20008011000 */
[----:B------:R-:W-:Y:S01]  /*b150*/  UMOV UR7, 0x30000 ;  /* 0x0003000000077882 */ /* 0x000fe20000000000 */
[----:B------:R-:W-:Y:S01]  /*b160*/  UMOV UR17, UR33 ;  /* 0x0000002100117c82 */ /* 0x000fe20008000000 */
[----:B------:R-:W-:Y:S01]  /*b170*/  UMOV UR18, UR34 ;  /* 0x0000002200127c82 */ /* 0x000fe20008000000 */
[----:B------:R-:W-:Y:S01]  /*b180*/  UMOV UR20, UR36 ;  /* 0x0000002400147c82 */ /* 0x000fe20008000000 */
[----:B------:R-:W-:Y:S01]  /*b190*/  UMOV UR9, UR33 ;  /* 0x0000002100097c82 */ /* 0x000fe20008000000 */
[----:B------:R-:W-:Y:S01]  /*b1a0*/  UMOV UR11, UR19 ;  /* 0x00000013000b7c82 */ /* 0x000fe20008000000 */
[----:B------:R-:W-:Y:S01]  /*b1b0*/  UMOV UR12, UR36 ;  /* 0x00000024000c7c82 */ /* 0x000fe20008000000 */
[----:B------:R0:W-:Y:S01]  /*b1c0*/  UTMALDG.3D [UR24], [UR14], desc[UR22] ;  /* 0x000016180e0075b4 */ /* 0x0001e20008011000 */
[----:B------:R-:W-:Y:S01]  /*b1d0*/  UMOV UR10, UR26 ;  /* 0x0000001a000a7c82 */ /* 0x000fe20008000000 */
[----:B------:R-:W-:-:S02]  /*b1e0*/  LOP3.LUT R2, R2, R5, RZ, 0x3c, !PT ;  /* 0x0000000502027212 */ /* 0x000fc400078e3cff */
[----:B------:R-:W-:Y:S01]  /*b1f0*/  SEL R3, R3, RZ, P1 ;  /* 0x000000ff03037207 */ /* 0x000fe20000800000 */
[----:B------:R0:W-:Y:S01]  /*b200*/  UTMALDG.3D.MULTICAST [UR16], [UR44], UR7, desc[UR22] ;  /* 0x000016102c0073b4 */ /* 0x0001e20008011807 */
[----:B------:R0:W-:Y:S02]  /*b210*/  UTMALDG.3D.MULTICAST [UR8], [UR44], UR7, desc[UR22] ;  /* 0x000016082c0073b4 */ /* 0x0001e40008011807 */
[----:B0-----:R-:W-:Y:S05]  /*b220*/  @P2 BRA `(.L_x_301) ;  /* 0xfffffffc00082947 */ /* 0x001fea000383ffff */
.L_x_297:
[----:B------:R-:W-:Y:S05]  /*b230*/  BSYNC B1 ;  /* 0x0000000000017941 */ /* 0x000fea0003800000 */
.L_x_296:
[----:B------:R-:W-:Y:S01]  /*b240*/  LOP3.LUT P4, RZ, R10, 0xff, RZ, 0xc0, !PT ;  /* 0x000000ff0aff7812 */ /* 0x000fe2000788c0ff */
[----:B------:R-:W-:Y:S01]  /*b250*/  VIADD R8, R8, UR37 ;  /* 0x0000002508087c36 */ /* 0x000fe20008000000 */
[----:B------:R-:W-:Y:S01]  /*b260*/  ULDC.64 UR8, c[0x0][0x650] ;  /* 0x0001940000087ab9 */ /* 0x000fe20000000a00 */
[----:B------:R-:W-:Y:S01]  /*b270*/  BSSY B1, `(.L_x_302) ;  /* 0x000006f000017945 */ /* 0x000fe20003800000 */
[----:B------:R-:W-:Y:S01]  /*b280*/  IMAD.MOV.U32 R18, RZ, RZ, -0x1 ;  /* 0xffffffffff127424 */ /* 0x000fe200078e00ff */
[----:B------:R-:W-:Y:S01]  /*b290*/  PRMT R10, RZ, 0x7610, R10 ;  /* 0x00007610ff0a7816 */ /* 0x000fe2000000000a */
[----:B------:R-:W-:Y:S01]  /*b2a0*/  IMAD.MOV.U32 R19, RZ, RZ, -0x1 ;  /* 0xffffffffff137424 */ /* 0x000fe200078e00ff */
[C---:B------:R-:W-:Y:S02]  /*b2b0*/  ISETP.GT.U32.AND P1, PT, R8.reuse, 0x1, PT ;  /* 0x000000010800780c */ /* 0x040fe40003f24070 */
[----:B------:R-:W-:Y:S02]  /*b2c0*/  SHF.R.U32.HI R2, RZ, 0x1, R8 ;  /* 0x00000001ff027819 */ /* 0x000fe40000011608 */
[----:B------:R-:W-:-:S02]  /*b2d0*/  LOP3.LUT R8, R8, 0x1, RZ, 0xc0, !PT ;  /* 0x0000000108087812 */ /* 0x000fc400078ec0ff */
[----:B------:R-:W0:Y:S01]  /*b2e0*/  @P4 S2R R4, SR_CgaCtaId ;  /* 0x0000000000044919 */ /* 0x000e220000008800 */
[----:B------:R-:W-:Y:S02]  /*b2f0*/  @P4 MOV R3, 0x400 ;  /* 0x0000040000034802 */ /* 0x000fe40000000f00 */
[----:B------:R-:W-:-:S04]  /*b300*/  LOP3.LUT R2, R2, 0x1, RZ, 0xc0, !PT ;  /* 0x0000000102027812 */ /* 0x000fc800078ec0ff */
[----:B------:R-:W-:Y:S02]  /*b310*/  ISETP.NE.U32.AND P2, PT, R2, 0x1, PT ;  /* 0x000000010200780c */ /* 0x000fe40003f45070 */
[----:B0-----:R-:W-:Y:S01]  /*b320*/  @P4 LEA R3, R4, R3, 0x18 ;  /* 0x0000000304034211 */ /* 0x001fe200078ec0ff */
[----:B------:R-:W-:-:S03]  /*b330*/  IMAD.U32 R4, RZ, RZ, UR37 ;  /* 0x00000025ff047e24 */ /* 0x000fc6000f8e00ff */
[----:B------:R0:W-:Y:S01]  /*b340*/  @P4 SYNCS.ARRIVE.TRANS64.A1T0 RZ, [R3+URZ+0x58], RZ ;  /* 0x000058ff03ff49a7 */ /* 0x0001e2000810003f */
[----:B------:R-:W-:Y:S02]  /*b350*/  IADD3 R16, P4, R16, UR38, RZ ;  /* 0x0000002610107c10 */ /* 0x000fe4000ff9e0ff */
[----:B------:R-:W-:Y:S02]  /*b360*/  ISETP.LT.U32.AND P1, PT, R4, 0x2, P1 ;  /* 0x000000020400780c */ /* 0x000fe40000f21070 */
[----:B------:R-:W-:Y:S02]  /*b370*/  IADD3.X R17, R17, UR41, RZ, P4, !PT ;  /* 0x0000002911117c10 */ /* 0x000fe4000a7fe4ff */
[----:B------:R-:W-:Y:S02]  /*b380*/  ISETP.GE.U32.AND P4, PT, R16, UR8, PT ;  /* 0x0000000810007c0c */ /* 0x000fe4000bf86070 */
[----:B0-----:R-:W-:Y:S02]  /*b390*/  SEL R3, RZ, 0x1, !P1 ;  /* 0x00000001ff037807 */ /* 0x001fe40004800000 */
[----:B------:R-:W-:-:S02]  /*b3a0*/  ISETP.GE.U32.AND.EX P1, PT, R17, UR9, PT, P4 ;  /* 0x0000000911007c0c */ /* 0x000fc4000bf26140 */
[----:B------:R-:W-:-:S04]  /*b3b0*/  ISETP.GT.U32.AND P2, PT, R4, 0x1, !P2 ;  /* 0x000000010400780c */ /* 0x000fc80005744070 */
[----:B------:R-:W-:-:S04]  /*b3c0*/  SEL R2, RZ, 0x1, !P2 ;  /* 0x00000001ff027807 */ /* 0x000fc80005000000 */
[--C-:B------:R-:W-:Y:S01]  /*b3d0*/  LOP3.LUT R0, R2, R0, R3.reuse, 0x96, !PT ;  /* 0x0000000002007212 */ /* 0x100fe200078e9603 */
[----:B------:R-:W-:Y:S01]  /*b3e0*/  IMAD.MOV.U32 R2, RZ, RZ, -0x1 ;  /* 0xffffffffff027424 */ /* 0x000fe200078e00ff */
[----:B------:R-:W-:Y:S01]  /*b3f0*/  PRMT R3, RZ, 0x7610, R3 ;  /* 0x00007610ff037816 */ /* 0x000fe20000000003 */
[----:B------:R-:W-:Y:S06]  /*b400*/  @P1 BRA `(.L_x_303) ;  /* 0x0000000400541947 */ /* 0x000fec0003800000 */
[----:B------:R-:W0:Y:S01]  /*b410*/  S2UR UR7, SR_CTAID.X ;  /* 0x00000000000779c3 */ /* 0x000e220000002500 */
[----:B------:R-:W-:Y:S01]  /*b420*/  ULDC.64 UR8, c[0x0][0x628] ;  /* 0x00018a0000087ab9 */ /* 0x000fe20000000a00 */
[----:B------:R-:W-:Y:S01]  /*b430*/  ULDC UR10, c[0x0][0x150] ;  /* 0x00005400000a7ab9 */ /* 0x000fe20000000800 */
[----:B------:R-:W-:Y:S01]  /*b440*/  ISETP.NE.U32.AND P1, PT, RZ, UR8, PT ;  /* 0x00000008ff007c0c */ /* 0x000fe2000bf25070 */
[----:B------:R-:W-:Y:S01]  /*b450*/  ULDC UR11, c[0x0][0x630] ;  /* 0x00018c00000b7ab9 */ /* 0x000fe20000000800 */
[----:B------:R-:W-:Y:S01]  /*b460*/  ULDC UR14, c[0x0][0x154] ;  /* 0x00005500000e7ab9 */ /* 0x000fe20000000800 */
[----:B------:R-:W-:Y:S01]  /*b470*/  IMAD.MOV.U32 R2, RZ, RZ, R16 ;  /* 0x000000ffff027224 */ /* 0x000fe200078e0010 */
[----:B------:R-:W-:Y:S01]  /*b480*/  ISETP.NE.AND.EX P1, PT, RZ, UR9, PT, P1 ;  /* 0x00000009ff007c0c */ /* 0x000fe2000bf25310 */
[----:B------:R-:W1:Y:S01]  /*b490*/  S2UR UR12, SR_CTAID.Y ;  /* 0x00000000000c79c3 */ /* 0x000e620000002600 */
[----:B0-----:R-:W-:-:S05]  /*b4a0*/  I2FP.F32.U32 R3, UR7 ;  /* 0x0000000700037c45 */ /* 0x001fca0008201000 */
[----:B------:R-:W-:Y:S01]  /*b4b0*/  FMUL R12, R3, UR10 ;  /* 0x0000000a030c7c20 */ /* 0x000fe20008400000 */
[----:B------:R-:W-:-:S05]  /*b4c0*/  IMAD.MOV.U32 R3, RZ, RZ, R17 ;  /* 0x000000ffff037224 */ /* 0x000fca00078e0011 */
[----:B------:R-:W-:Y:S05]  /*b4d0*/  @!P1 BRA `(.L_x_304) ;  /* 0x0000000000289947 */ /* 0x000fea0003800000 */
[----:B------:R-:W-:Y:S02]  /*b4e0*/  ULDC UR10, c[0x0][0x634] ;  /* 0x00018d00000a7ab9 */ /* 0x000fe40000000800 */
[----:B------:R-:W-:-:S05]  /*b4f0*/  IADD3 R7, P1, R16, UR10, RZ ;  /* 0x0000000a10077c10 */ /* 0x000fca000ff3e0ff */
[----:B------:R-:W-:-:S04]  /*b500*/  IMAD.X R13, RZ, RZ, R17, P1 ;  /* 0x000000ffff0d7224 */ /* 0x000fc800008e0611 */
[----:B------:R-:W-:-:S04]  /*b510*/  IMAD.WIDE.U32 R4, R13, UR8, RZ ;  /* 0x000000080d047c25 */ /* 0x000fc8000f8e00ff */
[----:B------:R-:W-:-:S04]  /*b520*/  IMAD.WIDE.U32 R4, P1, R7, UR9, R4 ;  /* 0x0000000907047c25 */ /* 0x000fc8000f820004 */
[----:B------:R-:W-:-:S04]  /*b530*/  IMAD.WIDE.U32 R6, R7, UR8, RZ ;  /* 0x0000000807067c25 */ /* 0x000fc8000f8e00ff */
[----:B------:R-:W-:Y:S01]  /*b540*/  IMAD.X R3, RZ, RZ, RZ, P1 ;  /* 0x000000ffff037224 */ /* 0x000fe200008e06ff */
[----:B------:R-:W-:Y:S01]  /*b550*/  IADD3 RZ, P1, R7, R4, RZ ;  /* 0x0000000407ff7210 */ /* 0x000fe20007f3e0ff */
[----:B------:R-:W-:-:S04]  /*b560*/  IMAD.MOV.U32 R2, RZ, RZ, R5 ;  /* 0x000000ffff027224 */ /* 0x000fc800078e0005 */
[----:B------:R-:W-:-:S08]  /*b570*/  IMAD.WIDE.U32.X R2, R13, UR9, R2, P1 ;  /* 0x000000090d027c25 */ /* 0x000fd000088e0402 */
.L_x_304:
[--C-:B------:R-:W-:Y:S01]  /*b580*/  SHF.R.U64 R19, R2, UR11, R3.reuse ;  /* 0x0000000b02137c19 */ /* 0x100fe20008001203 */
[----:B------:R-:W0:Y:S01]  /*b590*/  F2I.U32.TRUNC.NTZ R12, R12 ;  /* 0x0000000c000c7305 */ /* 0x000e22000020f000 */
[----:B------:R-:W-:Y:S01]  /*b5a0*/  SHF.R.U32.HI R2, RZ, UR11, R3 ;  /* 0x0000000bff027c19 */ /* 0x000fe20008011603 */
[----:B------:R-:W-:Y:S01]  /*b5b0*/  ULDC.64 UR8, c[0x0][0x620] ;  /* 0x0001880000087ab9 */ /* 0x000fe20000000a00 */
[----:B------:R-:W-:Y:S01]  /*b5c0*/  IADD3 R5, P1, RZ, -R19, RZ ;  /* 0x80000013ff057210 */ /* 0x000fe20007f3e0ff */
[----:B------:R-:W-:Y:S01]  /*b5d0*/  ULDC UR11, c[0x0][0x658] ;  /* 0x00019600000b7ab9 */ /* 0x000fe20000000800 */
[----:B-1----:R-:W-:Y:S01]  /*b5e0*/  I2FP.F32.U32 R4, UR12 ;  /* 0x0000000c00047c45 */ /* 0x002fe20008201000 */
[----:B------:R-:W-:Y:S02]  /*b5f0*/  ULDC UR16, c[0x0][0x648] ;  /* 0x0001920000107ab9 */ /* 0x000fe40000000800 */
[----:B------:R-:W-:Y:S02]  /*b600*/  IMAD.X R2, RZ, RZ, ~R2, P1 ;  /* 0x000000ffff027224 */ /* 0x000fe400008e0e02 */
[----:B------:R-:W-:Y:S01]  /*b610*/  FMUL R6, R4, UR14 ;  /* 0x0000000e04067c20 */ /* 0x000fe20008400000 */
[----:B------:R-:W-:Y:S01]  /*b620*/  ULDC.64 UR14, c[0x0][0x640] ;  /* 0x00019000000e7ab9 */ /* 0x000fe20000000a00 */
[----:B------:R-:W-:Y:S01]  /*b630*/  IMAD R4, R2, UR8, RZ ;  /* 0x0000000802047c24 */ /* 0x000fe2000f8e02ff */
[----:B------:R-:W-:Y:S01]  /*b640*/  ISETP.NE.U32.AND P1, PT, RZ, UR14, PT ;  /* 0x0000000eff007c0c */ /* 0x000fe2000bf25070 */
[C---:B------:R-:W-:Y:S01]  /*b650*/  IMAD.WIDE.U32 R2, R5.reuse, UR8, R16 ;  /* 0x0000000805027c25 */ /* 0x040fe2000f8e0010 */
[----:B0-----:R-:W-:Y:S01]  /*b660*/  R2UR UR8, R12 ;  /* 0x000000000c0872ca */ /* 0x001fe200000e0000 */
[----:B------:R-:W0:Y:S01]  /*b670*/  F2I.U32.TRUNC.NTZ R6, R6 ;  /* 0x0000000600067305 */ /* 0x000e22000020f000 */
[----:B------:R-:W1:Y:S01]  /*b680*/  LDC R12, c[0x0][0x610] ;  /* 0x00018400ff0c7b82 */ /* 0x000e620000000800 */
[----:B------:R-:W-:Y:S01]  /*b690*/  IMAD R5, R5, UR9, R4 ;  /* 0x0000000905057c24 */ /* 0x000fe2000f8e0204 */
[----:B------:R-:W-:Y:S01]  /*b6a0*/  ULDC UR9, c[0x0][0x618] ;  /* 0x0001860000097ab9 */ /* 0x000fe20000000800 */
[----:B------:R-:W-:-:S02]  /*b6b0*/  ISETP.NE.AND.EX P1, PT, RZ, UR15, PT, P1 ;  /* 0x0000000fff007c0c */ /* 0x000fc4000bf25310 */
[----:B------:R-:W-:-:S05]  /*b6c0*/  IMAD.IADD R3, R3, 0x1, R5 ;  /* 0x0000000103037824 */ /* 0x000fca00078e0205 */
[--C-:B------:R-:W-:Y:S02]  /*b6d0*/  SHF.R.U64 R14, R2, UR9, R3.reuse ;  /* 0x00000009020e7c19 */ /* 0x100fe40008001203 */
[----:B------:R-:W-:Y:S01]  /*b6e0*/  SHF.R.U32.HI R3, RZ, UR9, R3 ;  /* 0x00000009ff037c19 */ /* 0x000fe20008011603 */
[----:B------:R-:W-:Y:S01]  /*b6f0*/  ULDC UR9, c[0x0][0x608] ;  /* 0x0001820000097ab9 */ /* 0x000fe20000000800 */
[----:B0-----:R-:W-:Y:S02]  /*b700*/  R2UR UR10, R6 ;  /* 0x00000000060a72ca */ /* 0x001fe400000e0000 */
[--C-:B------:R-:W-:Y:S02]  /*b710*/  SHF.R.U64 R15, R14, UR9, R3.reuse ;  /* 0x000000090e0f7c19 */ /* 0x100fe40008001203 */
[----:B------:R-:W-:Y:S01]  /*b720*/  SHF.R.U32.HI R2, RZ, UR9, R3 ;  /* 0x00000009ff027c19 */ /* 0x000fe20008011603 */
[----:B------:R-:W-:-:S03]  /*b730*/  UIADD3 UR9, -UR8, URZ, URZ ;  /* 0x0000003f08097290 */ /* 0x000fc6000fffe13f */
[--C-:B------:R-:W-:Y:S01]  /*b740*/  SHF.R.U64 R21, R15, UR11, R2.reuse ;  /* 0x0000000b0f157c19 */ /* 0x100fe20008001202 */
[----:B------:R-:W-:Y:S01]  /*b750*/  ULDC UR8, c[0x0][0x144] ;  /* 0x0000510000087ab9 */ /* 0x000fe20000000800 */
[----:B------:R-:W-:-:S03]  /*b760*/  SHF.R.U32.HI R3, RZ, UR11, R2 ;  /* 0x0000000bff037c19 */ /* 0x000fc60008011602 */
[----:B------:R-:W-:Y:S01]  /*b770*/  IMAD.MOV.U32 R2, RZ, RZ, R21 ;  /* 0x000000ffff027224 */ /* 0x000fe200078e0015 */
[----:B------:R-:W-:Y:S06]  /*b780*/  @!P1 BRA `(.L_x_305) ;  /* 0x0000000000289947 */ /* 0x000fec0003800000 */
        /* <DEDUP_REMOVED lines=10> */
.L_x_305:
[----:B------:R-:W-:Y:S01]  /*b830*/  UISETP.NE.AND UP0, UPT, UR40, URZ, UPT ;  /* 0x0000003f2800728c */ /* 0x000fe2000bf05270 */
[----:B------:R-:W-:Y:S01]  /*b840*/  SHF.R.U64 R3, R2, UR16, R3 ;  /* 0x0000001002037c19 */ /* 0x000fe20008001203 */
[----:B------:R-:W-:Y:S01]  /*b850*/  UIADD3 UR10, -UR10, URZ, URZ ;  /* 0x0000003f0a0a7290 */ /* 0x000fe2000fffe13f */
[----:B------:R-:W-:Y:S01]  /*b860*/  LOP3.LUT R2, R15, UR6, RZ, 0xc0, !PT ;  /* 0x000000060f027c12 */ /* 0x000fe2000f8ec0ff */
[----:B------:R-:W-:Y:S01]  /*b870*/  UIMAD UR7, UR8, UR9, UR7 ;  /* 0x00000009080772a4 */ /* 0x000fe2000f8e0207 */
[----:B------:R-:W-:Y:S01]  /*b880*/  LOP3.LUT R5, R14, UR4, RZ, 0xc0, !PT ;  /* 0x000000040e057c12 */ /* 0x000fe2000f8ec0ff */
[----:B------:R-:W-:Y:S01]  /*b890*/  IMAD.MOV R4, RZ, RZ, -R3 ;  /* 0x000000ffff047224 */ /* 0x000fe200078e0a03 */
[----:B------:R-:W-:Y:S01]  /*b8a0*/  ULDC UR8, c[0x0][0x148] ;  /* 0x0000520000087ab9 */ /* 0x000fe20000000800 */
[----:B------:R-:W-:Y:S01]  /*b8b0*/  IMAD R3, R3, UR5, R2 ;  /* 0x0000000503037c24 */ /* 0x000fe2000f8e0202 */
[----:B------:R-:W-:Y:S02]  /*b8c0*/  PLOP3.LUT P1, PT, PT, PT, UP0, 0x80, 0x0 ;  /* 0x000000000000781c */ /* 0x000fe40003f2f008 */
[----:B------:R-:W-:-:S03]  /*b8d0*/  @UP0 UIMAD UR7, UR8, UR10, UR12 ;  /* 0x0000000a080702a4 */ /* 0x000fc6000f8e020c */
[----:B------:R-:W-:Y:S02]  /*b8e0*/  ULDC UR8, c[0x0][0x638] ;  /* 0x00018e0000087ab9 */ /* 0x000fe40000000800 */
[----:B------:R-:W-:Y:S02]  /*b8f0*/  IMAD R2, R4, UR8, R21 ;  /* 0x0000000804027c24 */ /* 0x000fe4000f8e0215 */
[----:B-1----:R-:W-:Y:S01]  /*b900*/  IMAD R12, R3, R12, UR7 ;  /* 0x00000007030c7e24 */ /* 0x002fe2000f8e020c */
[----:B------:R-:W-:Y:S01]  /*b910*/  ULDC UR7, c[0x0][0x600] ;  /* 0x0001800000077ab9 */ /* 0x000fe20000000800 */
[----:B------:R-:W-:Y:S02]  /*b920*/  IMAD.MOV.U32 R3, RZ, RZ, 0x1 ;  /* 0x00000001ff037424 */ /* 0x000fe400078e00ff */
[----:B------:R-:W-:-:S05]  /*b930*/  IMAD R5, R2, UR7, R5 ;  /* 0x0000000702057c24 */ /* 0x000fca000f8e0205 */
[----:B------:R-:W-:Y:S02]  /*b940*/  SEL R2, R5, R12, !P1 ;  /* 0x0000000c05027207 */ /* 0x000fe40004800000 */
[----:B------:R-:W-:-:S07]  /*b950*/  SEL R18, R12, R5, !P1 ;  /* 0x000000050c127207 */ /* 0x000fce0004800000 */
.L_x_303:
[----:B------:R-:W-:Y:S05]  /*b960*/  BSYNC B1 ;  /* 0x0000000000017941 */ /* 0x000fea0003800000 */
.L_x_302:
[----:B------:R-:W-:-:S13]  /*b970*/  LOP3.LUT P1, RZ, R3, 0xff, RZ, 0xc0, !PT ;  /* 0x000000ff03ff7812 */ /* 0x000fda000782c0ff */
[----:B------:R-:W-:Y:S05]  /*b980*/  @P1 BRA `(.L_x_306) ;  /* 0xfffffff000fc1947 */ /* 0x000fea000383ffff */
[----:B------:R-:W-:Y:S05]  /*b990*/  BSYNC B0 ;  /* 0x0000000000007941 */ /* 0x000fea0003800000 */
.L_x_294:
[----:B------:R-:W-:-:S03]  /*b9a0*/  UMOV UR7, 0xffffffff ;  /* 0xffffffff00077882 */ /* 0x000fc60000000000 */
[----:B------:R-:W-:Y:S05]  /*b9b0*/  BRA.DIV UR7, `(.L_x_307) ;  /* 0x0000000207fc7947 */ /* 0x000fea000b800000 */
[----:B------:R-:W-:-:S13]  /*b9c0*/  ELECT P6, URZ, PT ;  /* 0x00000000003f782f */ /* 0x000fda00038c0000 */
.L_x_321:
[----:B------:R-:W-:Y:S04]  /*b9d0*/  BSSY B0, `(.L_x_308) ;  /* 0x000001a000007945 */ /* 0x000fe80003800000 */
[----:B------:R-:W-:Y:S05]  /*b9e0*/  @!P6 BRA `(.L_x_309) ;  /* 0x000000000060e947 */ /* 0x000fea0003800000 */
[----:B------:R-:W-:-:S04]  /*b9f0*/  ULOP3.LUT UR7, UR42, 0x2, URZ, 0xfc, !UPT ;  /* 0x000000022a077892 */ /* 0x000fc8000f8efc3f */
[----:B------:R-:W-:-:S06]  /*ba00*/  UISETP.NE.AND UP0, UPT, UR7, 0x3, UPT ;  /* 0x000000030700788c */ /* 0x000fcc000bf05270 */
[----:B------:R-:W-:-:S13]  /*ba10*/  PLOP3.LUT P0, PT, PT, PT, UP0, 0x80, 0x0 ;  /* 0x000000000000781c */ /* 0x000fda0003f0f008 */
[----:B------:R-:W-:Y:S05]  /*ba20*/  @!P0 BRA `(.L_x_310) ;  /* 0x0000000000048947 */ /* 0x000fea0003800000 */
[----:B------:R-:W-:Y:S01]  /*ba30*/  BPT.TRAP 0x1 ;  /* 0x000000040000795c */ /* 0x000fe20000300000 */
.L_x_310:
[----:B------:R-:W0:Y:S01]  /*ba40*/  S2R R3, SR_CgaCtaId ;  /* 0x0000000000037919 */ /* 0x000e220000008800 */
[----:B------:R-:W-:-:S04]  /*ba50*/  MOV R2, 0x400 ;  /* 0x0000040000027802 */ /* 0x000fc80000000f00 */
[----:B0-----:R-:W-:Y:S02]  /*ba60*/  LEA R3, R3, R2, 0x18 ;  /* 0x0000000203037211 */ /* 0x001fe400078ec0ff */
[----:B------:R-:W-:-:S03]  /*ba70*/  SHF.L.U32 R2, R0, 0x1f, RZ ;  /* 0x0000001f00027819 */ /* 0x000fc600000006ff */
[----:B------:R-:W-:-:S04]  /*ba80*/  VIADD R3, R3, 0x10 ;  /* 0x0000001003037836 */ /* 0x000fc80000000000 */
[C---:B------:R-:W-:Y:S02]  /*ba90*/  IMAD R7, R8.reuse, 0x8, R3 ;  /* 0x0000000808077824 */ /* 0x040fe400078e0203 */
[----:B------:R-:W-:Y:S02]  /*baa0*/  VIADD R8, R8, 0x1 ;  /* 0x0000000108087836 */ /* 0x000fe40000000000 */
[----:B------:R-:W0:Y:S03]  /*bab0*/  SYNCS.PHASECHK.TRANS64.TRYWAIT P0, [R7+URZ], R2 ;  /* 0x00000002070075a7 */ /* 0x000e26000800017f */
[----:B------:R-:W-:-:S04]  /*bac0*/  ISETP.NE.AND P1, PT, R8, 0x2, PT ;  /* 0x000000020800780c */ /* 0x000fc80003f25270 */
[----:B------:R-:W-:Y:S02]  /*bad0*/  SEL R5, RZ, 0x1, P1 ;  /* 0x00000001ff057807 */ /* 0x000fe40000800000 */
[----:B------:R-:W-:Y:S02]  /*bae0*/  SEL R8, R8, RZ, P1 ;  /* 0x000000ff08087207 */ /* 0x000fe40000800000 */
[----:B------:R-:W-:Y:S01]  /*baf0*/  LOP3.LUT R0, R0, R5, RZ, 0x3c, !PT ;  /* 0x0000000500007212 */ /* 0x000fe200078e3cff */
[----:B0-----:R-:W-:Y:S06]  /*bb00*/  @!P0 BRA `(.L_x_311) ;  /* 0x0000000000c88947 */ /* 0x001fec0003800000 */
.L_x_322:
[----:B------:R-:W-:Y:S01]  /*bb10*/  IMAD R3, R8, 0x8, R3 ;  /* 0x0000000808037824 */ /* 0x000fe200078e0203 */
[----:B------:R-:W-:-:S07]  /*bb20*/  SHF.L.U32 R0, R0, 0x1f, RZ ;  /* 0x0000001f00007819 */ /* 0x000fce00000006ff */
.L_x_312:
[----:B-1----:R1:W2:Y:S02]  /*bb30*/  SYNCS.PHASECHK.TRANS64.TRYWAIT P0, [R3+URZ], R0 ;  /* 0x00000000030075a7 */ /* 0x0022a4000800017f */
[----:B--2---:R-:W-:Y:S05]  /*bb40*/  @!P0 NANOSLEEP.SYNCS 0x989680 ;  /* 0x009896800000895d */ /* 0x004fea0003900000 */
[----:B------:R-:W2:Y:S02]  /*bb50*/  @!P0 SYNCS.PHASECHK.TRANS64 P0, [R3+URZ], R0 ;  /* 0x00000000030085a7 */ /* 0x000ea4000800007f */
[----:B--2---:R-:W-:Y:S05]  /*bb60*/  @!P0 BRA `(.L_x_312) ;  /* 0xfffffffc00f08947 */ /* 0x004fea000383ffff */
.L_x_309:
[----:B------:R-:W-:Y:S05]  /*bb70*/  BSYNC B0 ;  /* 0x0000000000007941 */ /* 0x000fea0003800000 */
.L_x_308:
[----:B------:R-:W-:Y:S05]  /*bb80*/  EXIT ;  /* 0x000000000000794d */ /* 0x000fea0003800000 */
.L_x_18:
[----:B0-----:R0:W1:Y:S02]  /*bb90*/  SYNCS.PHASECHK.TRANS64.TRYWAIT P0, [R159+URZ], R0 ;  /* 0x000000009f0075a7 */ /* 0x001064000800017f */
[----:B-1----:R-:W-:Y:S05]  /*bba0*/  @!P0 NANOSLEEP.SYNCS 0x989680 ;  /* 0x009896800000895d */ /* 0x002fea0003900000 */
[----:B------:R-:W1:Y:S02]  /*bbb0*/  @!P0 SYNCS.PHASECHK.TRANS64 P0, [R159+URZ], R0 ;  /* 0x000000009f0085a7 */ /* 0x000e64000800007f */
[----:B-1----:R-:W-:Y:S05]  /*bbc0*/  @!P0 BRA `(.L_x_18) ;  /* 0xfffffffc00f08947 */ /* 0x002fea000383ffff */
[----:B------:R-:W-:Y:S05]  /*bbd0*/  BRA `(.L_x_313) ;  /* 0xffffff5800ec7947 */ /* 0x000fea000383ffff */
.L_x_23:
[----:B-1----:R1:W2:Y:S02]  /*bbe0*/  SYNCS.PHASECHK.TRANS64.TRYWAIT P1, [R3+URZ], R0 ;  /* 0x00000000030075a7 */ /* 0x0022a4000802017f */
[----:B--2---:R-:W-:Y:S05]  /*bbf0*/  @!P1 NANOSLEEP.SYNCS 0x989680 ;  /* 0x009896800000995d */ /* 0x004fea0003900000 */
[----:B------:R-:W2:Y:S02]  /*bc00*/  @!P1 SYNCS.PHASECHK.TRANS64 P1, [R3+URZ], R0 ;  /* 0x00000000030095a7 */ /* 0x000ea4000802007f */
[----:B--2---:R-:W-:Y:S05]  /*bc10*/  @!P1 BRA `(.L_x_23) ;  /* 0xfffffffc00f09947 */ /* 0x004fea000383ffff */
[----:B------:R-:W-:Y:S05]  /*bc20*/  BRA `(.L_x_22) ;  /* 0xffffff5c005c7947 */ /* 0x000fea000383ffff */
.L_x_28:
[----:B-1----:R-:W-:-:S04]  /*bc30*/  IMAD.U32 R5, RZ, RZ, UR7 ;  /* 0x00000007ff057e24 */ /* 0x002fc8000f8e00ff */
[----:B------:R1:W2:Y:S03]  /*bc40*/  SYNCS.PHASECHK.TRANS64.TRYWAIT P1, [R5+URZ], R4 ;  /* 0x00000004050075a7 */ /* 0x0002a6000802017f */
[----:B--2---:R-:W-:Y:S05]  /*bc50*/  @!P1 NANOSLEEP.SYNCS 0x989680 ;  /* 0x009896800000995d */ /* 0x004fea0003900000 */
[----:B------:R-:W2:Y:S02]  /*bc60*/  @!P1 SYNCS.PHASECHK.TRANS64 P1, [R5+URZ], R4 ;  /* 0x00000004050095a7 */ /* 0x000ea4000802007f */
[----:B--2---:R-:W-:Y:S05]  /*bc70*/  @!P1 BRA `(.L_x_28) ;  /* 0xfffffffc00ec9947 */ /* 0x004fea000383ffff */
[----:B------:R-:W-:Y:S05]  /*bc80*/  BRA `(.L_x_27) ;  /* 0xffffff6000b87947 */ /* 0x000fea000383ffff */
.L_x_34:
[----:B0-----:R0:W1:Y:S02]  /*bc90*/  SYNCS.PHASECHK.TRANS64.TRYWAIT P0, [R159+URZ+0x10], R0 ;  /* 0x000010009f0075a7 */ /* 0x001064000800017f */
[----:B-1----:R-:W-:Y:S05]  /*bca0*/  @!P0 NANOSLEEP.SYNCS 0x989680 ;  /* 0x009896800000895d */ /* 0x002fea0003900000 */
[----:B------:R-:W1:Y:S02]  /*bcb0*/  @!P0 SYNCS.PHASECHK.TRANS64 P0, [R159+URZ+0x10], R0 ;  /* 0x000010009f0085a7 */ /* 0x000e64000800007f */
[----:B-1----:R-:W-:Y:S05]  /*bcc0*/  @!P0 BRA `(.L_x_34) ;  /* 0xfffffffc00f08947 */ /* 0x002fea000383ffff */
[----:B------:R-:W-:Y:S05]  /*bcd0*/  BRA `(.L_x_314) ;  /* 0xffffff6800987947 */ /* 0x000fea000383ffff */
.L_x_295:
[----:B------:R-:W-:Y:S01]  /*bce0*/  BSSY B1, `(.L_x_315) ;  /* 0x0000006000017945 */ /* 0x000fe20003800000 */
[----:B------:R-:W-:-:S07]  /*bcf0*/  IMAD.MOV.U32 R15, RZ, RZ, -0x1 ;  /* 0xffffffffff0f7424 */ /* 0x000fce00078e00ff */
[----:B------:R-:W-:Y:S05]  /*bd00*/  WARPSYNC.COLLECTIVE R15, `(.L_x_316) ;  /* 0x000000000f0c7348 */ /* 0x000fea0003c00000 */
[----:B------:R-:W-:Y:S02]  /*bd10*/  ELECT P6, UR62, PT ;  /* 0x00000000003e782f */ /* 0x000fe400038c0000 */
[----:B------:R-:W-:Y:S01]  /*bd20*/  MOV R14, UR62 ;  /* 0x0000003e000e7c02 */ /* 0x000fe20008000f00 */
[----:B------:R-:W-:Y:S10]  /*bd30*/  ENDCOLLECTIVE ;  /* 0x000000000000791b */ /* 0x000ff40003800000 */
.L_x_316:
[----:B------:R-:W-:Y:S05]  /*bd40*/  BSYNC B1 ;  /* 0x0000000000017941 */ /* 0x000fea0003800000 */
.L_x_315:
[----:B------:R-:W-:Y:S05]  /*bd50*/  BRA `(.L_x_317) ;  /* 0xfffffff000147947 */ /* 0x000fea000383ffff */
.L_x_298:
[----:B-1----:R1:W2:Y:S02]  /*bd60*/  SYNCS.PHASECHK.TRANS64.TRYWAIT P1, [R7+URZ+0x10], R4 ;  /* 0x00001004070075a7 */ /* 0x0022a4000802017f */
[----:B--2---:R-:W-:Y:S05]  /*bd70*/  @!P1 NANOSLEEP.SYNCS 0x989680 ;  /* 0x009896800000995d */ /* 0x004fea0003900000 */
[----:B------:R-:W2:Y:S02]  /*bd80*/  @!P1 SYNCS.PHASECHK.TRANS64 P1, [R7+URZ+0x10], R4 ;  /* 0x00001004070095a7 */ /* 0x000ea4000802007f */
[----:B--2---:R-:W-:Y:S05]  /*bd90*/  @!P1 BRA `(.L_x_298) ;  /* 0xfffffffc00f09947 */ /* 0x004fea000383ffff */
[----:B------:R-:W-:Y:S05]  /*bda0*/  BRA `(.L_x_318) ;  /* 0xfffffff000487947 */ /* 0x000fea000383ffff */
.L_x_307:
[----:B------:R-:W-:Y:S01]  /*bdb0*/  BSSY B0, `(.L_x_319) ;  /* 0x0000006000007945 */ /* 0x000fe20003800000 */
[----:B------:R-:W-:-:S07]  /*bdc0*/  IMAD.MOV.U32 R15, RZ, RZ, -0x1 ;  /* 0xffffffffff0f7424 */ /* 0x000fce00078e00ff */
[----:B------:R-:W-:Y:S05]  /*bdd0*/  WARPSYNC.COLLECTIVE R15, `(.L_x_320) ;  /* 0x000000000f0c7348 */ /* 0x000fea0003c00000 */
[----:B------:R-:W-:Y:S02]  /*bde0*/  ELECT P6, UR62, PT ;  /* 0x00000000003e782f */ /* 0x000fe400038c0000 */
[----:B------:R-:W-:Y:S01]  /*bdf0*/  MOV R14, UR62 ;  /* 0x0000003e000e7c02 */ /* 0x000fe20008000f00 */
[----:B------:R-:W-:Y:S10]  /*be00*/  ENDCOLLECTIVE ;  /* 0x000000000000791b */ /* 0x000ff40003800000 */
.L_x_320:
[----:B------:R-:W-:Y:S05]  /*be10*/  BSYNC B0 ;  /* 0x0000000000007941 */ /* 0x000fea0003800000 */
.L_x_319:
[----:B------:R-:W-:Y:S05]  /*be20*/  BRA `(.L_x_321) ;  /* 0xfffffff800e87947 */ /* 0x000fea000383ffff */
.L_x_311:
[----:B0-----:R0:W1:Y:S02]  /*be30*/  SYNCS.PHASECHK.TRANS64.TRYWAIT P0, [R7+URZ], R2 ;  /* 0x00000002070075a7 */ /* 0x001064000800017f */
[----:B-1----:R-:W-:Y:S05]  /*be40*/  @!P0 NANOSLEEP.SYNCS 0x989680 ;  /* 0x009896800000895d */ /* 0x002fea0003900000 */
[----:B------:R-:W1:Y:S02]  /*be50*/  @!P0 SYNCS.PHASECHK.TRANS64 P0, [R7+URZ], R2 ;  /* 0x00000002070085a7 */ /* 0x000e64000800007f */
[----:B-1----:R-:W-:Y:S05]  /*be60*/  @!P0 BRA `(.L_x_311) ;  /* 0xfffffffc00f08947 */ /* 0x002fea000383ffff */
[----:B------:R-:W-:Y:S05]  /*be70*/  BRA `(.L_x_322) ;  /* 0xfffffffc00247947 */ /* 0x000fea000383ffff */
.L_x_323:
[----:B------:R-:W-:-:S00]  /*be80*/  BRA `(.L_x_323) ;  /* 0xfffffffc00fc7947 */ /* 0x000fc0000383ffff */
[----:B------:R-:W-:-:S00]  /*be90*/  NOP ;  /* 0x0000000000007918 */ /* 0x000fc00000000000 */
        /* <DEDUP_REMOVED lines=14> */
.L_x_324:


//--------------------- .nv.global.init           --------------------------
	.section	.nv.global.init,"aw",@progbits
.nv.global.init:
	.type		$str$22,@object
	.size		$str$22,($str$23 - $str$22)
$str$22:
        /*0000*/ 	.byte	0x6b, 0x5f, 0x74, 0x69, 0x6c, 0x65, 0x5f, 0x63, 0x6f, 0x75, 0x6e, 0x74, 0x20, 0x3e, 0x3d, 0x20
        /*0010*/ 	.byte	0x31, 0x00
	.type		$str$23,@object
	.size		$str$23,(__unnamed_1 - $str$23)
$str$23:
        /*0012*/ 	.byte	0x2f, 0x74, 0x6d, 0x70, 0x2f, 0x63, 0x75, 0x74, 0x6c, 0x61, 0x73, 0x73, 0x5f, 0x73, 0x77, 0x65
        /*0022*/ 	.byte	0x65, 0x70, 0x5f, 0x73, 0x72, 0x63, 0x2f, 0x69, 0x6e, 0x63, 0x6c, 0x75, 0x64, 0x65, 0x2f, 0x63
        /*0032*/ 	.byte	0x75, 0x74, 0x6c, 0x61, 0x73, 0x73, 0x2f, 0x67, 0x65, 0x6d, 0x6d, 0x2f, 0x63, 0x6f, 0x6c, 0x6c
        /*0042*/ 	.byte	0x65, 0x63, 0x74, 0x69, 0x76, 0x65, 0x2f, 0x73, 0x6d, 0x39, 0x30, 0x5f, 0x6d, 0x6d, 0x61, 0x5f
        /*0052*/ 	.byte	0x74, 0x6d, 0x61, 0x5f, 0x67, 0x6d, 0x6d, 0x61, 0x5f, 0x73, 0x73, 0x5f, 0x77, 0x61, 0x72, 0x70
        /*0062*/ 	.byte	0x73, 0x70, 0x65, 0x63, 0x69, 0x61, 0x6c, 0x69, 0x7a, 0x65, 0x64, 0x2e, 0x68, 0x70, 0x70, 0x00
	.type		__unnamed_1,@object
	.size		__unnamed_1,(.L_0 - __unnamed_1)
__unnamed_1:
        /*0072*/ 	.byte	0x76, 0x6f, 0x69, 0x64, 0x20, 0x63, 0x75, 0x74, 0x6c, 0x61, 0x73, 0x73, 0x3a, 0x3a, 0x67, 0x65
        /* <DEDUP_REMOVED lines=177> */
        /*0b92*/ 	.byte	0x74, 0x69, 0x74, 0x79, 0x5d, 0x00
.L_0:


//--------------------- .nv.shared._ZN7cutlass13device_kernelINS_4gemm6kernel13GemmUniversalIN4cute5tupleIJiiiiEEENS1_10collective13CollectiveMmaINS1_34MainloopSm90TmaGmmaWarpSpecializedILi2ENS5_IJNS4_1CILi2EEENSA_ILi1EEESC_EEENS1_32KernelTmaWarpSpecializedPingpongEEENS5_IJNSA_ILi64EEENSA_ILi256EEESG_EEENS_10tfloat32_tENS5_IJlSC_lEEESJ_SK_NS4_8TiledMMAINS4_8MMA_AtomIJNS4_4SM904GMMA30MMA_64x256x8_F32TF32TF32_SS_TNILNSO_7ScaleInE1ELSQ_1EEEEEENS4_6LayoutINS5_IJSC_SC_SC_EEENS5_IJNSA_ILi0EEESV_SV_EEEEENS5_IJNS4_10UnderscoreESY_SY_EEEEENS4_13SM90_TMA_LOADENS4_14ComposedLayoutINS4_7SwizzleILi3ELi4ELi3EEENS4_18smem_ptr_flag_bitsILi32EEENST_INS5_IJNSA_ILi8EEENSA_ILi32EEEEEENS5_IJS18_SC_EEEEEEEvNS4_8identityENS4_23SM90_TMA_LOAD_MULTICASTES1C_vS1D_EENS_8epilogue10collective6detail29Sm90TmaWarpSpecializedAdapterINS1H_15DefaultEpilogueISJ_SK_SK_NS1G_6thread17LinearCombinationISJ_Li1EffLNS1L_9ScaleType4KindE0ELNS_15FloatRoundStyleE2ESJ_EENS1_15EpilogueDefaultEEEEEvvEEEEvNT_6ParamsE --------------------------
	.section	.nv.shared._ZN7cutlass13device_kernelINS_4gemm6kernel13GemmUniversalIN4cute5tupleIJiiiiEEENS1_10collective13CollectiveMmaINS1_34MainloopSm90TmaGmmaWarpSpecializedILi2ENS5_IJNS4_1CILi2EEENSA_ILi1EEESC_EEENS1_32KernelTmaWarpSpecializedPingpongEEENS5_IJNSA_ILi64EEENSA_ILi256EEESG_EEENS_10tfloat32_tENS5_IJlSC_lEEESJ_SK_NS4_8TiledMMAINS4_8MMA_AtomIJNS4_4SM904GMMA30MMA_64x256x8_F32TF32TF32_SS_TNILNSO_7ScaleInE1ELSQ_1EEEEEENS4_6LayoutINS5_IJSC_SC_SC_EEENS5_IJNSA_ILi0EEESV_SV_EEEEENS5_IJNS4_10UnderscoreESY_SY_EEEEENS4_13SM90_TMA_LOADENS4_14ComposedLayoutINS4_7SwizzleILi3ELi4ELi3EEENS4_18smem_ptr_flag_bitsILi32EEENST_INS5_IJNSA_ILi8EEENSA_ILi32EEEEEENS5_IJS18_SC_EEEEEEEvNS4_8identityENS4_23SM90_TMA_LOAD_MULTICASTES1C_vS1D_EENS_8epilogue10collective6detail29Sm90TmaWarpSpecializedAdapterINS1H_15DefaultEpilogueISJ_SK_SK_NS1G_6thread17LinearCombinationISJ_Li1EffLNS1L_9ScaleType4KindE0ELNS_15FloatRoundStyleE2ESJ_EENS1_15EpilogueDefaultEEEEEvvEEEEvNT_6ParamsE,"aw",@nobits
	.sectionflags	@""
	.align	16
	.zero		1024


//--------------------- .nv.shared.reserved.0     --------------------------
	.section	.nv.shared.reserved.0,"aw",@nobits
	.weak		__nv_reservedSMEM_offset_0_alias
	.size		__nv_reservedSMEM_offset_0_alias, 0, 0
	.other		__nv_reservedSMEM_offset_0_alias,@"STO_CUDA_RESERVED_SHARED STV_DEFAULT"
__nv_reservedSMEM_offset_0_alias:
	.zero		0


//--------------------- .nv.global                --------------------------
	.section	.nv.global,"aw",@nobits
.nv.global:
	.type		_ZN40_INTERNAL_68f3f071_4_k_cu_db2a97b2_230214cute1_E,@object
	.size		_ZN40_INTERNAL_68f3f071_4_k_cu_db2a97b2_230214cute1_E,(_ZN40_INTERNAL_68f3f071_4_k_cu_db2a97b2_230214cuda3std3__45__cpo6cbeginE - _ZN40_INTERNAL_68f3f071_4_k_cu_db2a97b2_230214cute1_E)
_ZN40_INTERNAL_68f3f071_4_k_cu_db2a97b2_230214cute1_E:
	.zero		1
	.type		_ZN40_INTERNAL_68f3f071_4_k_cu_db2a97b2_230214cuda3std3__45__cpo6cbeginE,@object
	.size		_ZN40_INTERNAL_68f3f071_4_k_cu_db2a97b2_230214cuda3std3__45__cpo6cbeginE,(_ZN40_INTERNAL_68f3f071_4_k_cu_db2a97b2_230214cuda3std3__48in_placeE - _ZN40_INTERNAL_68f3f071_4_k_cu_db2a97b2_230214cuda3std3__45__cpo6cbeginE)
_ZN40_INTERNAL_68f3f071_4_k_cu_db2a97b2_230214cuda3std3__45__cpo6cbeginE:
	.zero		1
	.type		_ZN40_INTERNAL_68f3f071_4_k_cu_db2a97b2_230214cuda3std3__48in_placeE,@object
	.size		_ZN40_INTERNAL_68f3f071_4_k_cu_db2a97b2_230214cuda3std3__48in_placeE,(_ZN40_INTERNAL_68f3f071_4_k_cu_db2a97b2_230214cuda3std6ranges3__45__cpo9iter_moveE - _ZN40_INTERNAL_68f3f071_4_k_cu_db2a97b2_230214cuda3std3__48in_placeE)
_ZN40_INTERNAL_68f3f071_4_k_cu_db2a97b2_230214cuda3std3__48in_placeE:
	.zero		1
	.type		_ZN40_INTERNAL_68f3f071_4_k_cu_db2a97b2_230214cuda3std6ranges3__45__cpo9iter_moveE,@object
	.size		_ZN40_INTERNAL_68f3f071_4_k_cu_db2a97b2_230214cuda3std6ranges3__45__cpo9iter_moveE,(_ZN40_INTERNAL_68f3f071_4_k_cu_db2a97b2_230214cuda3std3__45__cpo5beginE - _ZN40_INTERNAL_68f3f071_4_k_cu_db2a97b2_230214cuda3std6ranges3__45__cpo9iter_moveE)
_ZN40_INTERNAL_68f3f071_4_k_cu_db2a97b2_230214cuda3std6ranges3__45__cpo9iter_moveE:
	.zero		1
	.type		_ZN40_INTERNAL_68f3f071_4_k_cu_db2a97b2_230214cuda3std3__45__cpo5beginE,@object
	.size		_ZN40_INTERNAL_68f3f071_4_k_cu_db2a97b2_230214cuda3std3__45__cpo5beginE,(_ZN40_INTERNAL_68f3f071_4_k_cu_db2a97b2_230214cuda3std3__442_GLOBAL__N__68f3f071_4_k_cu_db2a97b2_230216ignoreE - _ZN40_INTERNAL_68f3f071_4_k_cu_db2a97b2_230214cuda3std3__45__cpo5beginE)
_ZN40_INTERNAL_68f3f071_4_k_cu_db2a97b2_230214cuda3std3__45__cpo5beginE:
	.zero		1
	.type		_ZN40_INTERNAL_68f3f071_4_k_cu_db2a97b2_230214cuda3std3__442_GLOBAL__N__68f3f071_4_k_cu_db2a97b2_230216ignoreE,@object
	.size		_ZN40_INTERNAL_68f3f071_4_k_cu_db2a97b2_230214cuda3std3__442_GLOBAL__N__68f3f071_4_k_cu_db2a97b2_230216ignoreE,(_ZN40_INTERNAL_68f3f071_4_k_cu_db2a97b2_230214cute7productE - _ZN40_INTERNAL_68f3f071_4_k_cu_db2a97b2_230214cuda3std3__442_GLOBAL__N__68f3f071_4_k_cu_db2a97b2_230216ignoreE)
_ZN40_INTERNAL_68f3f071_4_k_cu_db2a97b2_230214cuda3std3__442_GLOBAL__N__68f3f071_4_k_cu_db2a97b2_230216ignoreE:
	.zero		1
	.type		_ZN40_INTERNAL_68f3f071_4_k_cu_db2a97b2_230214cute7productE,@object
	.size		_ZN40_INTERNAL_68f3f071_4_k_cu_db2a97b2_230214cute7productE,(_ZN40_INTERNAL_68f3f071_4_k_cu_db2a97b2_230214cuda3std3__45__cpo3endE - _ZN40_INTERNAL_68f3f071_4_k_cu_db2a97b2_230214cute7productE)
_ZN40_INTERNAL_68f3f071_4_k_cu_db2a97b2_230214cute7productE:
	.zero		1
	.type		_ZN40_INTERNAL_68f3f071_4_k_cu_db2a97b2_230214cuda3std3__45__cpo3endE,@object
	.size		_ZN40_INTERNAL_68f3f071_4_k_cu_db2a97b2_230214cuda3std3__45__cpo3endE,(_ZN40_INTERNAL_68f3f071_4_k_cu_db2a97b2_230214cuda3std3__419piecewise_constructE - _ZN40_INTERNAL_68f3f071_4_k_cu_db2a97b2_230214cuda3std3__45__cpo3endE)
_ZN40_INTERNAL_68f3f071_4_k_cu_db2a97b2_230214cuda3std3__45__cpo3endE:
	.zero		1
	.type		_ZN40_INTERNAL_68f3f071_4_k_cu_db2a97b2_230214cuda3std3__419piecewise_constructE,@object
	.size		_ZN40_INTERNAL_68f3f071_4_k_cu_db2a97b2_230214cuda3std3__419piecewise_constructE,(_ZN40_INTERNAL_68f3f071_4_k_cu_db2a97b2_230214cuda3std3__45__cpo4cendE - _ZN40_INTERNAL_68f3f071_4_k_cu_db2a97b2_230214cuda3std3__419piecewise_constructE)
_ZN40_INTERNAL_68f3f071_4_k_cu_db2a97b2_230214cuda3std3__419piecewise_constructE:
	.zero		1
	.type		_ZN40_INTERNAL_68f3f071_4_k_cu_db2a97b2_230214cuda3std3__45__cpo4cendE,@object
	.size		_ZN40_INTERNAL_68f3f071_4_k_cu_db2a97b2_230214cuda3std3__45__cpo4cendE,(_ZN40_INTERNAL_68f3f071_4_k_cu_db2a97b2_230214cuda3std6ranges3__45__cpo4swapE - _ZN40_INTERNAL_68f3f071_4_k_cu_db2a97b2_230214cuda3std3__45__cpo4cendE)
_ZN40_INTERNAL_68f3f071_4_k_cu_db2a97b2_230214cuda3std3__45__cpo4cendE:
	.zero		1
	.type		_ZN40_INTERNAL_68f3f071_4_k_cu_db2a97b2_230214cuda3std6ranges3__45__cpo4swapE,@object
	.size		_ZN40_INTERNAL_68f3f071_4_k_cu_db2a97b2_230214cuda3std6ranges3__45__cpo4swapE,(.L_8 - _ZN40_INTERNAL_68f3f071_4_k_cu_db2a97b2_230214cuda3std6ranges3__45__cpo4swapE)
_ZN40_INTERNAL_68f3f071_4_k_cu_db2a97b2_230214cuda3std6ranges3__45__cpo4swapE:
	.zero		1
.L_8:


//--------------------- .nv.constant0._ZN7cutlass13device_kernelINS_4gemm6kernel13GemmUniversalIN4cute5tupleIJiiiiEEENS1_10collective13CollectiveMmaINS1_34MainloopSm90TmaGmmaWarpSpecializedILi2ENS5_IJNS4_1CILi2EEENSA_ILi1EEESC_EEENS1_32KernelTmaWarpSpecializedPingpongEEENS5_IJNSA_ILi64EEENSA_ILi256EEESG_EEENS_10tfloat32_tENS5_IJlSC_lEEESJ_SK_NS4_8TiledMMAINS4_8MMA_AtomIJNS4_4SM904GMMA30MMA_64x256x8_F32TF32TF32_SS_TNILNSO_7ScaleInE1ELSQ_1EEEEEENS4_6LayoutINS5_IJSC_SC_SC_EEENS5_IJNSA_ILi0EEESV_SV_EEEEENS5_IJNS4_10UnderscoreESY_SY_EEEEENS4_13SM90_TMA_LOADENS4_14ComposedLayoutINS4_7SwizzleILi3ELi4ELi3EEENS4_18smem_ptr_flag_bitsILi32EEENST_INS5_IJNSA_ILi8EEENSA_ILi32EEEEEENS5_IJS18_SC_EEEEEEEvNS4_8identityENS4_23SM90_TMA_LOAD_MULTICASTES1C_vS1D_EENS_8epilogue10collective6detail29Sm90TmaWarpSpecializedAdapterINS1H_15DefaultEpilogueISJ_SK_SK_NS1G_6thread17LinearCombinationISJ_Li1EffLNS1L_9ScaleType4KindE0ELNS_15FloatRoundStyleE2ESJ_EENS1_15EpilogueDefaultEEEEEvvEEEEvNT_6ParamsE --------------------------
	.section	.nv.constant0._ZN7cutlass13device_kernelINS_4gemm6kernel13GemmUniversalIN4cute5tupleIJiiiiEEENS1_10collective13CollectiveMmaINS1_34MainloopSm90TmaGmmaWarpSpecializedILi2ENS5_IJNS4_1CILi2EEENSA_ILi1EEESC_EEENS1_32KernelTmaWarpSpecializedPingpongEEENS5_IJNSA_ILi64EEENSA_ILi256EEESG_EEENS_10tfloat32_tENS5_IJlSC_lEEESJ_SK_NS4_8TiledMMAINS4_8MMA_AtomIJNS4_4SM904GMMA30MMA_64x256x8_F32TF32TF32_SS_TNILNSO_7ScaleInE1ELSQ_1EEEEEENS4_6LayoutINS5_IJSC_SC_SC_EEENS5_IJNSA_ILi0EEESV_SV_EEEEENS5_IJNS4_10UnderscoreESY_SY_EEEEENS4_13SM90_TMA_LOADENS4_14ComposedLayoutINS4_7SwizzleILi3ELi4ELi3EEENS4_18smem_ptr_flag_bitsILi32EEENST_INS5_IJNSA_ILi8EEENSA_ILi32EEEEEENS5_IJS18_SC_EEEEEEEvNS4_8identityENS4_23SM90_TMA_LOAD_MULTICASTES1C_vS1D_EENS_8epilogue10collective6detail29Sm90TmaWarpSpecializedAdapterINS1H_15DefaultEpilogueISJ_SK_SK_NS1G_6thread17LinearCombinationISJ_Li1EffLNS1L_9ScaleType4KindE0ELNS_15FloatRoundStyleE2ESJ_EENS1_15EpilogueDefaultEEEEEvvEEEEvNT_6ParamsE,"a",@progbits
	.sectionflags	@""
	.align	4
.nv.constant0._ZN7cutlass13device_kernelINS_4gemm6kernel13GemmUniversalIN4cute5tupleIJiiiiEEENS1_10collective13CollectiveMmaINS1_34MainloopSm90TmaGmmaWarpSpecializedILi2ENS5_IJNS4_1CILi2EEENSA_ILi1EEESC_EEENS1_32KernelTmaWarpSpecializedPingpongEEENS5_IJNSA_ILi64EEENSA_ILi256EEESG_EEENS_10tfloat32_tENS5_IJlSC_lEEESJ_SK_NS4_8TiledMMAINS4_8MMA_AtomIJNS4_4SM904GMMA30MMA_64x256x8_F32TF32TF32_SS_TNILNSO_7ScaleInE1ELSQ_1EEEEEENS4_6LayoutINS5_IJSC_SC_SC_EEENS5_IJNSA_ILi0EEESV_SV_EEEEENS5_IJNS4_10UnderscoreESY_SY_EEEEENS4_13SM90_TMA_LOADENS4_14ComposedLayoutINS4_7SwizzleILi3ELi4ELi3EEENS4_18smem_ptr_flag_bitsILi32EEENST_INS5_IJNSA_ILi8EEENSA_ILi32EEEEEENS5_IJS18_SC_EEEEEEEvNS4_8identityENS4_23SM90_TMA_LOAD_MULTICASTES1C_vS1D_EENS_8epilogue10collective6detail29Sm90TmaWarpSpecializedAdapterINS1H_15DefaultEpilogueISJ_SK_SK_NS1G_6thread17LinearCombinationISJ_Li1EffLNS1L_9ScaleType4KindE0ELNS_15FloatRoundStyleE2ESJ_EENS1_15EpilogueDefaultEEEEEvvEEEEvNT_6ParamsE:
	.zero		1664


//--------------------- SYMBOLS --------------------------

	.type		.nv.reservedSmem.offset0,@object
	.size		.nv.reservedSmem.offset0,0x4
	.type		__assertfail,@function
